//
// Generated by NVIDIA NVVM Compiler
//
// Compiler Build ID: CL-36424714
// Cuda compilation tools, release 13.0, V13.0.88
// Based on NVVM 20.0.0
//

.version 9.0
.target sm_100
.address_size 64

	// .globl	medium_ad_batch_f32

.visible .entry medium_ad_batch_f32(
	.param .u64 .ptr .align 1 medium_ad_batch_f32_param_0,
	.param .u32 medium_ad_batch_f32_param_1,
	.param .u32 medium_ad_batch_f32_param_2,
	.param .u64 .ptr .align 1 medium_ad_batch_f32_param_3,
	.param .u32 medium_ad_batch_f32_param_4,
	.param .u64 .ptr .align 1 medium_ad_batch_f32_param_5
)
{
	.local .align 16 .b8 	__local_depot0[4096];
	.reg .b64 	%SP;
	.reg .b64 	%SPL;
	.reg .pred 	%p<36>;
	.reg .b16 	%rs<23>;
	.reg .b32 	%r<65>;
	.reg .b32 	%f<26>;
	.reg .b64 	%rd<43>;
	.reg .b64 	%fd<47>;

	mov.u64 	%SPL, __local_depot0;
	ld.param.u64 	%rd15, [medium_ad_batch_f32_param_0];
	ld.param.u32 	%r34, [medium_ad_batch_f32_param_1];
	ld.param.u32 	%r35, [medium_ad_batch_f32_param_2];
	ld.param.u64 	%rd13, [medium_ad_batch_f32_param_3];
	ld.param.u32 	%r36, [medium_ad_batch_f32_param_4];
	ld.param.u64 	%rd14, [medium_ad_batch_f32_param_5];
	cvta.to.global.u64 	%rd1, %rd15;
	add.u64 	%rd2, %SPL, 0;
	mov.u32 	%r1, %ctaid.y;
	setp.ge.s32 	%p1, %r1, %r36;
	@%p1 bra 	$L__BB0_42;
	cvta.to.global.u64 	%rd17, %rd13;
	mul.wide.u32 	%rd18, %r1, 4;
	add.s64 	%rd19, %rd17, %rd18;
	ld.global.nc.u32 	%r2, [%rd19];
	add.s32 	%r37, %r2, -513;
	setp.lt.u32 	%p2, %r37, -512;
	@%p2 bra 	$L__BB0_42;
	add.s32 	%r3, %r35, -1;
	mov.u32 	%r38, %ctaid.x;
	mov.u32 	%r4, %ntid.x;
	mov.u32 	%r39, %tid.x;
	mad.lo.s32 	%r53, %r38, %r4, %r39;
	setp.ge.s32 	%p3, %r53, %r34;
	@%p3 bra 	$L__BB0_42;
	shr.u32 	%r40, %r2, 1;
	and.b32  	%r6, %r2, 1;
	mul.wide.u32 	%rd20, %r40, 8;
	add.s64 	%rd3, %rd2, %rd20;
	and.b32  	%r7, %r2, 3;
	and.b32  	%r8, %r2, 1020;
	cvta.to.global.u64 	%rd4, %rd14;
	mov.u32 	%r41, %nctaid.x;
	mul.lo.s32 	%r9, %r41, %r4;
	mul.lo.s32 	%r10, %r34, %r1;
	add.s32 	%r11, %r3, %r2;
$L__BB0_4:
	setp.lt.s32 	%p4, %r53, %r11;
	mov.f32 	%f25, 0f7FC00000;
	@%p4 bra 	$L__BB0_41;
	setp.ne.s32 	%p5, %r2, 1;
	@%p5 bra 	$L__BB0_7;
	mul.wide.s32 	%rd38, %r53, 4;
	add.s64 	%rd39, %rd1, %rd38;
	ld.global.nc.f32 	%f23, [%rd39];
	abs.f32 	%f24, %f23;
	setp.equ.f32 	%p34, %f24, 0f7F800000;
	selp.f32 	%f25, 0f7FC00000, 0f00000000, %p34;
	bra.uni 	$L__BB0_41;
$L__BB0_7:
	setp.lt.u32 	%p6, %r2, 4;
	sub.s32 	%r43, %r53, %r2;
	add.s32 	%r13, %r43, 1;
	mov.b16 	%rs22, 0;
	mov.b32 	%r56, 0;
	@%p6 bra 	$L__BB0_10;
	cvt.u16.u32 	%rs12, %r2;
	shr.u16 	%rs13, %rs12, 2;
	and.b16  	%rs14, %rs13, 255;
	mul.wide.u16 	%r44, %rs14, 4;
	neg.s32 	%r55, %r44;
	add.s64 	%rd42, %rd2, 16;
	mov.b16 	%rs22, 0;
	mov.u32 	%r54, %r13;
$L__BB0_9:
	mul.wide.s32 	%rd21, %r54, 4;
	add.s64 	%rd22, %rd1, %rd21;
	ld.global.nc.f32 	%f5, [%rd22];
	abs.f32 	%f6, %f5;
	setp.equ.f32 	%p7, %f6, 0f7F800000;
	cvt.f64.f32 	%fd11, %f5;
	ld.global.nc.f32 	%f8, [%rd22+4];
	abs.f32 	%f9, %f8;
	setp.equ.f32 	%p8, %f9, 0f7F800000;
	cvt.f64.f32 	%fd12, %f8;
	st.local.v2.f64 	[%rd42+-16], {%fd11, %fd12};
	ld.global.nc.f32 	%f11, [%rd22+8];
	abs.f32 	%f12, %f11;
	setp.equ.f32 	%p9, %f12, 0f7F800000;
	cvt.f64.f32 	%fd13, %f11;
	ld.global.nc.f32 	%f14, [%rd22+12];
	abs.f32 	%f15, %f14;
	setp.equ.f32 	%p10, %f15, 0f7F800000;
	selp.b16 	%rs15, 1, %rs22, %p7;
	selp.b16 	%rs16, 1, %rs15, %p8;
	selp.b16 	%rs17, 1, %rs16, %p9;
	selp.b16 	%rs22, 1, %rs17, %p10;
	cvt.f64.f32 	%fd14, %f14;
	st.local.v2.f64 	[%rd42], {%fd13, %fd14};
	add.s32 	%r55, %r55, 4;
	add.s64 	%rd42, %rd42, 32;
	add.s32 	%r54, %r54, 4;
	setp.ne.s32 	%p11, %r55, 0;
	mov.u32 	%r56, %r8;
	@%p11 bra 	$L__BB0_9;
$L__BB0_10:
	setp.eq.s32 	%p12, %r7, 0;
	@%p12 bra 	$L__BB0_14;
	setp.eq.s32 	%p13, %r7, 1;
	add.s32 	%r45, %r13, %r56;
	mul.wide.s32 	%rd23, %r45, 4;
	add.s64 	%rd8, %rd1, %rd23;
	ld.global.nc.f32 	%f16, [%rd8];
	abs.f32 	%f17, %f16;
	setp.equ.f32 	%p14, %f17, 0f7F800000;
	selp.b16 	%rs22, 1, %rs22, %p14;
	cvt.f64.f32 	%fd15, %f16;
	mul.wide.u32 	%rd24, %r56, 8;
	add.s64 	%rd9, %rd2, %rd24;
	st.local.f64 	[%rd9], %fd15;
	@%p13 bra 	$L__BB0_14;
	setp.eq.s32 	%p15, %r7, 2;
	ld.global.nc.f32 	%f18, [%rd8+4];
	abs.f32 	%f19, %f18;
	setp.equ.f32 	%p16, %f19, 0f7F800000;
	selp.b16 	%rs22, 1, %rs22, %p16;
	cvt.f64.f32 	%fd16, %f18;
	st.local.f64 	[%rd9+8], %fd16;
	@%p15 bra 	$L__BB0_14;
	ld.global.nc.f32 	%f20, [%rd8+8];
	abs.f32 	%f21, %f20;
	setp.equ.f32 	%p17, %f21, 0f7F800000;
	selp.b16 	%rs22, 1, %rs22, %p17;
	cvt.f64.f32 	%fd17, %f20;
	st.local.f64 	[%rd9+16], %fd17;
$L__BB0_14:
	and.b16  	%rs18, %rs22, 255;
	setp.ne.s16 	%p18, %rs18, 0;
	@%p18 bra 	$L__BB0_41;
	setp.lt.u32 	%p19, %r2, 2;
	@%p19 bra 	$L__BB0_21;
	mov.b32 	%r57, 1;
$L__BB0_17:
	mul.wide.u32 	%rd25, %r57, 8;
	add.s64 	%rd26, %rd2, %rd25;
	ld.local.f64 	%fd1, [%rd26];
	mov.u32 	%r58, %r57;
$L__BB0_18:
	add.s32 	%r22, %r58, -1;
	mul.wide.u32 	%rd27, %r22, 8;
	add.s64 	%rd10, %rd2, %rd27;
	ld.local.f64 	%fd2, [%rd10];
	setp.leu.f64 	%p20, %fd2, %fd1;
	mov.u32 	%r59, %r58;
	@%p20 bra 	$L__BB0_20;
	st.local.f64 	[%rd10+8], %fd2;
	setp.gt.s32 	%p21, %r58, 1;
	mov.b32 	%r59, 0;
	mov.u32 	%r58, %r22;
	@%p21 bra 	$L__BB0_18;
$L__BB0_20:
	mul.wide.s32 	%rd28, %r59, 8;
	add.s64 	%rd29, %rd2, %rd28;
	st.local.f64 	[%rd29], %fd1;
	add.s32 	%r57, %r57, 1;
	setp.ne.s32 	%p22, %r57, %r2;
	@%p22 bra 	$L__BB0_17;
$L__BB0_21:
	setp.eq.s32 	%p23, %r6, 0;
	@%p23 bra 	$L__BB0_23;
	ld.local.f64 	%fd45, [%rd3];
	bra.uni 	$L__BB0_24;
$L__BB0_23:
	ld.local.f64 	%fd18, [%rd3+-8];
	ld.local.f64 	%fd19, [%rd3];
	add.f64 	%fd20, %fd18, %fd19;
	mul.f64 	%fd45, %fd20, 0d3FE0000000000000;
$L__BB0_24:
	setp.lt.u32 	%p24, %r2, 4;
	mov.b32 	%r60, 0;
	@%p24 bra 	$L__BB0_27;
	mov.b32 	%r61, 0;
$L__BB0_26:
	mul.wide.u32 	%rd30, %r61, 8;
	add.s64 	%rd31, %rd2, %rd30;
	ld.local.v2.f64 	{%fd21, %fd22}, [%rd31];
	sub.f64 	%fd23, %fd21, %fd45;
	abs.f64 	%fd24, %fd23;
	sub.f64 	%fd25, %fd22, %fd45;
	abs.f64 	%fd26, %fd25;
	st.local.v2.f64 	[%rd31], {%fd24, %fd26};
	ld.local.v2.f64 	{%fd27, %fd28}, [%rd31+16];
	sub.f64 	%fd29, %fd27, %fd45;
	abs.f64 	%fd30, %fd29;
	sub.f64 	%fd31, %fd28, %fd45;
	abs.f64 	%fd32, %fd31;
	st.local.v2.f64 	[%rd31+16], {%fd30, %fd32};
	add.s32 	%r61, %r61, 4;
	setp.eq.s32 	%p25, %r61, %r8;
	mov.u32 	%r60, %r8;
	@%p25 bra 	$L__BB0_27;
	bra.uni 	$L__BB0_26;
$L__BB0_27:
	setp.eq.s32 	%p26, %r7, 0;
	@%p26 bra 	$L__BB0_31;
	setp.eq.s32 	%p27, %r7, 1;
	mul.wide.u32 	%rd32, %r60, 8;
	add.s64 	%rd11, %rd2, %rd32;
	ld.local.f64 	%fd33, [%rd11];
	sub.f64 	%fd34, %fd33, %fd45;
	abs.f64 	%fd35, %fd34;
	st.local.f64 	[%rd11], %fd35;
	@%p27 bra 	$L__BB0_31;
	setp.eq.s32 	%p28, %r7, 2;
	ld.local.f64 	%fd36, [%rd11+8];
	sub.f64 	%fd37, %fd36, %fd45;
	abs.f64 	%fd38, %fd37;
	st.local.f64 	[%rd11+8], %fd38;
	@%p28 bra 	$L__BB0_31;
	ld.local.f64 	%fd39, [%rd11+16];
	sub.f64 	%fd40, %fd39, %fd45;
	abs.f64 	%fd41, %fd40;
	st.local.f64 	[%rd11+16], %fd41;
$L__BB0_31:
	setp.lt.u32 	%p29, %r2, 2;
	@%p29 bra 	$L__BB0_37;
	mov.b32 	%r62, 1;
$L__BB0_33:
	mul.wide.u32 	%rd33, %r62, 8;
	add.s64 	%rd34, %rd2, %rd33;
	ld.local.f64 	%fd6, [%rd34];
	mov.u32 	%r63, %r62;
$L__BB0_34:
	add.s32 	%r30, %r63, -1;
	mul.wide.u32 	%rd35, %r30, 8;
	add.s64 	%rd12, %rd2, %rd35;
	ld.local.f64 	%fd7, [%rd12];
	setp.leu.f64 	%p30, %fd7, %fd6;
	mov.u32 	%r64, %r63;
	@%p30 bra 	$L__BB0_36;
	st.local.f64 	[%rd12+8], %fd7;
	setp.gt.s32 	%p31, %r63, 1;
	mov.b32 	%r64, 0;
	mov.u32 	%r63, %r30;
	@%p31 bra 	$L__BB0_34;
$L__BB0_36:
	mul.wide.s32 	%rd36, %r64, 8;
	add.s64 	%rd37, %rd2, %rd36;
	st.local.f64 	[%rd37], %fd6;
	add.s32 	%r62, %r62, 1;
	setp.ne.s32 	%p32, %r62, %r2;
	@%p32 bra 	$L__BB0_33;
$L__BB0_37:
	setp.eq.s32 	%p33, %r6, 0;
	@%p33 bra 	$L__BB0_39;
	ld.local.f64 	%fd46, [%rd3];
	bra.uni 	$L__BB0_40;
$L__BB0_39:
	ld.local.f64 	%fd42, [%rd3+-8];
	ld.local.f64 	%fd43, [%rd3];
	add.f64 	%fd44, %fd42, %fd43;
	mul.f64 	%fd46, %fd44, 0d3FE0000000000000;
$L__BB0_40:
	cvt.rn.f32.f64 	%f25, %fd46;
$L__BB0_41:
	add.s32 	%r52, %r53, %r10;
	mul.wide.s32 	%rd40, %r52, 4;
	add.s64 	%rd41, %rd4, %rd40;
	st.global.f32 	[%rd41], %f25;
	add.s32 	%r53, %r53, %r9;
	setp.lt.s32 	%p35, %r53, %r34;
	@%p35 bra 	$L__BB0_4;
$L__BB0_42:
	ret;

}
	// .globl	medium_ad_many_series_one_param_f32
.visible .entry medium_ad_many_series_one_param_f32(
	.param .u64 .ptr .align 1 medium_ad_many_series_one_param_f32_param_0,
	.param .u32 medium_ad_many_series_one_param_f32_param_1,
	.param .u32 medium_ad_many_series_one_param_f32_param_2,
	.param .u32 medium_ad_many_series_one_param_f32_param_3,
	.param .u64 .ptr .align 1 medium_ad_many_series_one_param_f32_param_4,
	.param .u64 .ptr .align 1 medium_ad_many_series_one_param_f32_param_5
)
{
	.local .align 16 .b8 	__local_depot1[4096];
	.reg .b64 	%SP;
	.reg .b64 	%SPL;
	.reg .pred 	%p<56>;
	.reg .b16 	%rs<41>;
	.reg .b32 	%r<112>;
	.reg .b32 	%f<43>;
	.reg .b64 	%rd<91>;
	.reg .b64 	%fd<127>;

	mov.u64 	%SPL, __local_depot1;
	ld.param.u64 	%rd12, [medium_ad_many_series_one_param_f32_param_0];
	ld.param.u32 	%r53, [medium_ad_many_series_one_param_f32_param_1];
	ld.param.u32 	%r54, [medium_ad_many_series_one_param_f32_param_2];
	ld.param.u32 	%r55, [medium_ad_many_series_one_param_f32_param_3];
	ld.param.u64 	%rd11, [medium_ad_many_series_one_param_f32_param_4];
	ld.param.u64 	%rd13, [medium_ad_many_series_one_param_f32_param_5];
	cvta.to.global.u64 	%rd1, %rd12;
	cvta.to.global.u64 	%rd2, %rd13;
	add.u64 	%rd3, %SPL, 0;
	mov.u32 	%r56, %ctaid.x;
	mov.u32 	%r57, %ntid.x;
	mov.u32 	%r58, %tid.x;
	mad.lo.s32 	%r1, %r56, %r57, %r58;
	setp.ge.s32 	%p1, %r1, %r53;
	@%p1 bra 	$L__BB1_48;
	setp.lt.s32 	%p2, %r54, 1;
	@%p2 bra 	$L__BB1_13;
	and.b32  	%r2, %r54, 7;
	setp.lt.u32 	%p3, %r54, 8;
	mov.b32 	%r94, 0;
	@%p3 bra 	$L__BB1_5;
	and.b32  	%r94, %r54, 2147483640;
	mov.b32 	%r92, 0;
	mul.wide.s32 	%rd17, %r53, 4;
$L__BB1_4:
	.pragma "nounroll";
	mad.lo.s32 	%r61, %r92, %r53, %r1;
	mul.wide.s32 	%rd15, %r61, 4;
	add.s64 	%rd16, %rd2, %rd15;
	mov.b32 	%r62, 2143289344;
	st.global.u32 	[%rd16], %r62;
	add.s64 	%rd18, %rd16, %rd17;
	st.global.u32 	[%rd18], %r62;
	add.s64 	%rd19, %rd18, %rd17;
	st.global.u32 	[%rd19], %r62;
	add.s64 	%rd20, %rd19, %rd17;
	st.global.u32 	[%rd20], %r62;
	add.s64 	%rd21, %rd20, %rd17;
	st.global.u32 	[%rd21], %r62;
	add.s64 	%rd22, %rd21, %rd17;
	st.global.u32 	[%rd22], %r62;
	add.s64 	%rd23, %rd22, %rd17;
	st.global.u32 	[%rd23], %r62;
	add.s64 	%rd24, %rd23, %rd17;
	st.global.u32 	[%rd24], %r62;
	add.s32 	%r92, %r92, 8;
	setp.ne.s32 	%p4, %r92, %r94;
	@%p4 bra 	$L__BB1_4;
$L__BB1_5:
	setp.eq.s32 	%p5, %r2, 0;
	@%p5 bra 	$L__BB1_13;
	and.b32  	%r7, %r54, 3;
	setp.lt.u32 	%p6, %r2, 4;
	@%p6 bra 	$L__BB1_8;
	mad.lo.s32 	%r63, %r94, %r53, %r1;
	mul.wide.s32 	%rd25, %r63, 4;
	add.s64 	%rd26, %rd2, %rd25;
	mov.b32 	%r64, 2143289344;
	st.global.u32 	[%rd26], %r64;
	mul.wide.s32 	%rd27, %r53, 4;
	add.s64 	%rd28, %rd26, %rd27;
	st.global.u32 	[%rd28], %r64;
	add.s64 	%rd29, %rd28, %rd27;
	st.global.u32 	[%rd29], %r64;
	add.s64 	%rd30, %rd29, %rd27;
	st.global.u32 	[%rd30], %r64;
	add.s32 	%r94, %r94, 4;
$L__BB1_8:
	setp.eq.s32 	%p7, %r7, 0;
	@%p7 bra 	$L__BB1_13;
	setp.eq.s32 	%p8, %r7, 1;
	@%p8 bra 	$L__BB1_11;
	mad.lo.s32 	%r65, %r94, %r53, %r1;
	mul.wide.s32 	%rd31, %r65, 4;
	add.s64 	%rd32, %rd2, %rd31;
	mov.b32 	%r66, 2143289344;
	st.global.u32 	[%rd32], %r66;
	mul.wide.s32 	%rd33, %r53, 4;
	add.s64 	%rd34, %rd32, %rd33;
	st.global.u32 	[%rd34], %r66;
	add.s32 	%r94, %r94, 2;
$L__BB1_11:
	and.b32  	%r67, %r54, 1;
	setp.eq.b32 	%p9, %r67, 1;
	not.pred 	%p10, %p9;
	@%p10 bra 	$L__BB1_13;
	mad.lo.s32 	%r68, %r94, %r53, %r1;
	mul.wide.s32 	%rd35, %r68, 4;
	add.s64 	%rd36, %rd2, %rd35;
	mov.b32 	%r69, 2143289344;
	st.global.u32 	[%rd36], %r69;
$L__BB1_13:
	add.s32 	%r70, %r55, -513;
	setp.lt.u32 	%p11, %r70, -512;
	@%p11 bra 	$L__BB1_48;
	cvta.to.global.u64 	%rd37, %rd11;
	mul.wide.s32 	%rd38, %r1, 4;
	add.s64 	%rd39, %rd37, %rd38;
	ld.global.nc.u32 	%r71, [%rd39];
	max.s32 	%r72, %r71, 0;
	add.s32 	%r12, %r72, %r55;
	setp.gt.s32 	%p12, %r12, %r54;
	@%p12 bra 	$L__BB1_48;
	add.s32 	%r23, %r12, -1;
	shr.u32 	%r73, %r55, 1;
	and.b32  	%r14, %r55, 1;
	mul.wide.u32 	%rd40, %r73, 8;
	add.s64 	%rd4, %rd3, %rd40;
	and.b32  	%r15, %r55, 7;
	add.s32 	%r16, %r15, -1;
	and.b32  	%r17, %r55, 3;
	and.b32  	%r18, %r55, 15;
	and.b32  	%r19, %r55, 1016;
	and.b32  	%r20, %r55, 1008;
	cvt.u16.u32 	%rs13, %r55;
	shr.u16 	%rs14, %rs13, 3;
	and.b16  	%rs15, %rs14, 127;
	mul.wide.u16 	%r74, %rs15, 8;
	neg.s32 	%r21, %r74;
	shl.b32 	%r22, %r53, 3;
$L__BB1_16:
	setp.lt.u32 	%p13, %r55, 8;
	add.s32 	%r24, %r23, 1;
	sub.s32 	%r25, %r24, %r55;
	mov.b16 	%rs40, 0;
	mov.b32 	%r100, 0;
	@%p13 bra 	$L__BB1_19;
	add.s64 	%rd90, %rd3, 32;
	mad.lo.s32 	%r97, %r53, %r25, %r1;
	mov.b16 	%rs40, 0;
	mov.u32 	%r98, %r21;
$L__BB1_18:
	.pragma "nounroll";
	mul.wide.s32 	%rd41, %r97, 4;
	add.s64 	%rd42, %rd1, %rd41;
	ld.global.nc.f32 	%f1, [%rd42];
	abs.f32 	%f2, %f1;
	setp.equ.f32 	%p14, %f2, 0f7F800000;
	cvt.f64.f32 	%fd11, %f1;
	mul.wide.s32 	%rd43, %r53, 4;
	add.s64 	%rd44, %rd42, %rd43;
	ld.global.nc.f32 	%f4, [%rd44];
	abs.f32 	%f5, %f4;
	setp.equ.f32 	%p15, %f5, 0f7F800000;
	cvt.f64.f32 	%fd12, %f4;
	st.local.v2.f64 	[%rd90+-32], {%fd11, %fd12};
	add.s64 	%rd45, %rd44, %rd43;
	ld.global.nc.f32 	%f7, [%rd45];
	abs.f32 	%f8, %f7;
	setp.equ.f32 	%p16, %f8, 0f7F800000;
	cvt.f64.f32 	%fd13, %f7;
	add.s64 	%rd46, %rd45, %rd43;
	ld.global.nc.f32 	%f10, [%rd46];
	abs.f32 	%f11, %f10;
	setp.equ.f32 	%p17, %f11, 0f7F800000;
	cvt.f64.f32 	%fd14, %f10;
	st.local.v2.f64 	[%rd90+-16], {%fd13, %fd14};
	add.s64 	%rd47, %rd46, %rd43;
	ld.global.nc.f32 	%f13, [%rd47];
	abs.f32 	%f14, %f13;
	setp.equ.f32 	%p18, %f14, 0f7F800000;
	cvt.f64.f32 	%fd15, %f13;
	add.s64 	%rd48, %rd47, %rd43;
	ld.global.nc.f32 	%f16, [%rd48];
	abs.f32 	%f17, %f16;
	setp.equ.f32 	%p19, %f17, 0f7F800000;
	cvt.f64.f32 	%fd16, %f16;
	st.local.v2.f64 	[%rd90], {%fd15, %fd16};
	add.s64 	%rd49, %rd48, %rd43;
	ld.global.nc.f32 	%f19, [%rd49];
	abs.f32 	%f20, %f19;
	setp.equ.f32 	%p20, %f20, 0f7F800000;
	cvt.f64.f32 	%fd17, %f19;
	add.s64 	%rd50, %rd49, %rd43;
	ld.global.nc.f32 	%f22, [%rd50];
	abs.f32 	%f23, %f22;
	setp.equ.f32 	%p21, %f23, 0f7F800000;
	selp.b16 	%rs19, 1, %rs40, %p14;
	selp.b16 	%rs20, 1, %rs19, %p15;
	selp.b16 	%rs21, 1, %rs20, %p16;
	selp.b16 	%rs22, 1, %rs21, %p17;
	selp.b16 	%rs23, 1, %rs22, %p18;
	selp.b16 	%rs24, 1, %rs23, %p19;
	selp.b16 	%rs25, 1, %rs24, %p20;
	selp.b16 	%rs40, 1, %rs25, %p21;
	cvt.f64.f32 	%fd18, %f22;
	st.local.v2.f64 	[%rd90+16], {%fd17, %fd18};
	add.s32 	%r98, %r98, 8;
	add.s64 	%rd90, %rd90, 64;
	add.s32 	%r97, %r97, %r22;
	setp.ne.s32 	%p22, %r98, 0;
	mov.u32 	%r100, %r19;
	@%p22 bra 	$L__BB1_18;
$L__BB1_19:
	setp.eq.s32 	%p23, %r15, 0;
	@%p23 bra 	$L__BB1_27;
	setp.lt.u32 	%p24, %r16, 3;
	@%p24 bra 	$L__BB1_22;
	add.s32 	%r76, %r25, %r100;
	mad.lo.s32 	%r77, %r76, %r53, %r1;
	mul.wide.s32 	%rd51, %r77, 4;
	add.s64 	%rd52, %rd1, %rd51;
	ld.global.nc.f32 	%f24, [%rd52];
	abs.f32 	%f25, %f24;
	setp.equ.f32 	%p25, %f25, 0f7F800000;
	cvt.f64.f32 	%fd19, %f24;
	mul.wide.u32 	%rd53, %r100, 8;
	add.s64 	%rd54, %rd3, %rd53;
	st.local.f64 	[%rd54], %fd19;
	mul.wide.s32 	%rd55, %r53, 4;
	add.s64 	%rd56, %rd52, %rd55;
	ld.global.nc.f32 	%f27, [%rd56];
	abs.f32 	%f28, %f27;
	setp.equ.f32 	%p26, %f28, 0f7F800000;
	cvt.f64.f32 	%fd20, %f27;
	st.local.f64 	[%rd54+8], %fd20;
	add.s64 	%rd57, %rd56, %rd55;
	ld.global.nc.f32 	%f30, [%rd57];
	abs.f32 	%f31, %f30;
	setp.equ.f32 	%p27, %f31, 0f7F800000;
	cvt.f64.f32 	%fd21, %f30;
	st.local.f64 	[%rd54+16], %fd21;
	add.s64 	%rd58, %rd57, %rd55;
	ld.global.nc.f32 	%f33, [%rd58];
	abs.f32 	%f34, %f33;
	setp.equ.f32 	%p28, %f34, 0f7F800000;
	selp.b16 	%rs27, 1, %rs40, %p25;
	selp.b16 	%rs28, 1, %rs27, %p26;
	selp.b16 	%rs29, 1, %rs28, %p27;
	selp.b16 	%rs40, 1, %rs29, %p28;
	cvt.f64.f32 	%fd22, %f33;
	st.local.f64 	[%rd54+24], %fd22;
	add.s32 	%r100, %r100, 4;
$L__BB1_22:
	setp.eq.s32 	%p29, %r17, 0;
	@%p29 bra 	$L__BB1_27;
	setp.eq.s32 	%p30, %r17, 1;
	@%p30 bra 	$L__BB1_25;
	add.s32 	%r78, %r25, %r100;
	mad.lo.s32 	%r79, %r78, %r53, %r1;
	mul.wide.s32 	%rd59, %r79, 4;
	add.s64 	%rd60, %rd1, %rd59;
	ld.global.nc.f32 	%f35, [%rd60];
	abs.f32 	%f36, %f35;
	setp.equ.f32 	%p31, %f36, 0f7F800000;
	cvt.f64.f32 	%fd23, %f35;
	mul.wide.u32 	%rd61, %r100, 8;
	add.s64 	%rd62, %rd3, %rd61;
	st.local.f64 	[%rd62], %fd23;
	mul.wide.s32 	%rd63, %r53, 4;
	add.s64 	%rd64, %rd60, %rd63;
	ld.global.nc.f32 	%f38, [%rd64];
	abs.f32 	%f39, %f38;
	setp.equ.f32 	%p32, %f39, 0f7F800000;
	selp.b16 	%rs31, 1, %rs40, %p31;
	selp.b16 	%rs40, 1, %rs31, %p32;
	cvt.f64.f32 	%fd24, %f38;
	st.local.f64 	[%rd62+8], %fd24;
	add.s32 	%r100, %r100, 2;
$L__BB1_25:
	setp.eq.s32 	%p33, %r14, 0;
	@%p33 bra 	$L__BB1_27;
	add.s32 	%r80, %r25, %r100;
	mad.lo.s32 	%r81, %r80, %r53, %r1;
	mul.wide.s32 	%rd65, %r81, 4;
	add.s64 	%rd66, %rd1, %rd65;
	ld.global.nc.f32 	%f40, [%rd66];
	abs.f32 	%f41, %f40;
	setp.equ.f32 	%p34, %f41, 0f7F800000;
	selp.b16 	%rs40, 1, %rs40, %p34;
	cvt.f64.f32 	%fd25, %f40;
	mul.wide.u32 	%rd67, %r100, 8;
	add.s64 	%rd68, %rd3, %rd67;
	st.local.f64 	[%rd68], %fd25;
$L__BB1_27:
	and.b16  	%rs32, %rs40, 255;
	setp.eq.s16 	%p35, %rs32, 0;
	@%p35 bra 	$L__BB1_29;
	mad.lo.s32 	%r82, %r23, %r53, %r1;
	mul.wide.s32 	%rd69, %r82, 4;
	add.s64 	%rd70, %rd2, %rd69;
	mov.b32 	%r83, 2143289344;
	st.global.u32 	[%rd70], %r83;
	bra.uni 	$L__BB1_47;
$L__BB1_29:
	setp.lt.u32 	%p36, %r55, 2;
	@%p36 bra 	$L__BB1_35;
	mov.b32 	%r102, 1;
$L__BB1_31:
	mul.wide.u32 	%rd71, %r102, 8;
	add.s64 	%rd72, %rd3, %rd71;
	ld.local.f64 	%fd1, [%rd72];
	mov.u32 	%r103, %r102;
$L__BB1_32:
	add.s32 	%r38, %r103, -1;
	mul.wide.u32 	%rd73, %r38, 8;
	add.s64 	%rd8, %rd3, %rd73;
	ld.local.f64 	%fd2, [%rd8];
	setp.leu.f64 	%p37, %fd2, %fd1;
	mov.u32 	%r104, %r103;
	@%p37 bra 	$L__BB1_34;
	st.local.f64 	[%rd8+8], %fd2;
	setp.gt.s32 	%p38, %r103, 1;
	mov.b32 	%r104, 0;
	mov.u32 	%r103, %r38;
	@%p38 bra 	$L__BB1_32;
$L__BB1_34:
	mul.wide.s32 	%rd74, %r104, 8;
	add.s64 	%rd75, %rd3, %rd74;
	st.local.f64 	[%rd75], %fd1;
	add.s32 	%r102, %r102, 1;
	setp.ne.s32 	%p39, %r102, %r55;
	@%p39 bra 	$L__BB1_31;
$L__BB1_35:
	setp.eq.s32 	%p40, %r14, 0;
	@%p40 bra 	$L__BB1_49;
	ld.local.f64 	%fd126, [%rd4];
	bra.uni 	$L__BB1_50;
$L__BB1_37:
	setp.lt.u32 	%p50, %r55, 2;
	@%p50 bra 	$L__BB1_43;
	mov.b32 	%r106, 1;
$L__BB1_39:
	mul.wide.u32 	%rd83, %r106, 8;
	add.s64 	%rd84, %rd3, %rd83;
	ld.local.f64 	%fd5, [%rd84];
	mov.u32 	%r107, %r106;
$L__BB1_40:
	add.s32 	%r45, %r107, -1;
	mul.wide.u32 	%rd85, %r45, 8;
	add.s64 	%rd9, %rd3, %rd85;
	ld.local.f64 	%fd6, [%rd9];
	setp.leu.f64 	%p51, %fd6, %fd5;
	mov.u32 	%r108, %r107;
	@%p51 bra 	$L__BB1_42;
	st.local.f64 	[%rd9+8], %fd6;
	setp.gt.s32 	%p52, %r107, 1;
	mov.b32 	%r108, 0;
	mov.u32 	%r107, %r45;
	@%p52 bra 	$L__BB1_40;
$L__BB1_42:
	mul.wide.s32 	%rd86, %r108, 8;
	add.s64 	%rd87, %rd3, %rd86;
	st.local.f64 	[%rd87], %fd5;
	add.s32 	%r106, %r106, 1;
	setp.ne.s32 	%p53, %r106, %r55;
	@%p53 bra 	$L__BB1_39;
$L__BB1_43:
	setp.eq.s32 	%p54, %r14, 0;
	@%p54 bra 	$L__BB1_45;
	ld.local.f64 	%fd125, [%rd4];
	bra.uni 	$L__BB1_46;
$L__BB1_45:
	ld.local.f64 	%fd122, [%rd4+-8];
	ld.local.f64 	%fd123, [%rd4];
	add.f64 	%fd124, %fd122, %fd123;
	mul.f64 	%fd125, %fd124, 0d3FE0000000000000;
$L__BB1_46:
	cvt.rn.f32.f64 	%f42, %fd125;
	mad.lo.s32 	%r91, %r23, %r53, %r1;
	mul.wide.s32 	%rd88, %r91, 4;
	add.s64 	%rd89, %rd2, %rd88;
	st.global.f32 	[%rd89], %f42;
$L__BB1_47:
	setp.eq.s32 	%p55, %r24, %r54;
	mov.u32 	%r23, %r24;
	@%p55 bra 	$L__BB1_48;
	bra.uni 	$L__BB1_16;
$L__BB1_48:
	ret;
$L__BB1_49:
	ld.local.f64 	%fd26, [%rd4+-8];
	ld.local.f64 	%fd27, [%rd4];
	add.f64 	%fd28, %fd26, %fd27;
	mul.f64 	%fd126, %fd28, 0d3FE0000000000000;
$L__BB1_50:
	setp.lt.u32 	%p41, %r55, 16;
	mov.b32 	%r110, 0;
	@%p41 bra 	$L__BB1_53;
	mov.b32 	%r105, 0;
$L__BB1_52:
	.pragma "nounroll";
	mul.wide.u32 	%rd76, %r105, 8;
	add.s64 	%rd77, %rd3, %rd76;
	ld.local.v2.f64 	{%fd29, %fd30}, [%rd77];
	sub.f64 	%fd31, %fd29, %fd126;
	abs.f64 	%fd32, %fd31;
	sub.f64 	%fd33, %fd30, %fd126;
	abs.f64 	%fd34, %fd33;
	st.local.v2.f64 	[%rd77], {%fd32, %fd34};
	ld.local.v2.f64 	{%fd35, %fd36}, [%rd77+16];
	sub.f64 	%fd37, %fd35, %fd126;
	abs.f64 	%fd38, %fd37;
	sub.f64 	%fd39, %fd36, %fd126;
	abs.f64 	%fd40, %fd39;
	st.local.v2.f64 	[%rd77+16], {%fd38, %fd40};
	ld.local.v2.f64 	{%fd41, %fd42}, [%rd77+32];
	sub.f64 	%fd43, %fd41, %fd126;
	abs.f64 	%fd44, %fd43;
	sub.f64 	%fd45, %fd42, %fd126;
	abs.f64 	%fd46, %fd45;
	st.local.v2.f64 	[%rd77+32], {%fd44, %fd46};
	ld.local.v2.f64 	{%fd47, %fd48}, [%rd77+48];
	sub.f64 	%fd49, %fd47, %fd126;
	abs.f64 	%fd50, %fd49;
	sub.f64 	%fd51, %fd48, %fd126;
	abs.f64 	%fd52, %fd51;
	st.local.v2.f64 	[%rd77+48], {%fd50, %fd52};
	ld.local.v2.f64 	{%fd53, %fd54}, [%rd77+64];
	sub.f64 	%fd55, %fd53, %fd126;
	abs.f64 	%fd56, %fd55;
	sub.f64 	%fd57, %fd54, %fd126;
	abs.f64 	%fd58, %fd57;
	st.local.v2.f64 	[%rd77+64], {%fd56, %fd58};
	ld.local.v2.f64 	{%fd59, %fd60}, [%rd77+80];
	sub.f64 	%fd61, %fd59, %fd126;
	abs.f64 	%fd62, %fd61;
	sub.f64 	%fd63, %fd60, %fd126;
	abs.f64 	%fd64, %fd63;
	st.local.v2.f64 	[%rd77+80], {%fd62, %fd64};
	ld.local.v2.f64 	{%fd65, %fd66}, [%rd77+96];
	sub.f64 	%fd67, %fd65, %fd126;
	abs.f64 	%fd68, %fd67;
	sub.f64 	%fd69, %fd66, %fd126;
	abs.f64 	%fd70, %fd69;
	st.local.v2.f64 	[%rd77+96], {%fd68, %fd70};
	ld.local.v2.f64 	{%fd71, %fd72}, [%rd77+112];
	sub.f64 	%fd73, %fd71, %fd126;
	abs.f64 	%fd74, %fd73;
	sub.f64 	%fd75, %fd72, %fd126;
	abs.f64 	%fd76, %fd75;
	st.local.v2.f64 	[%rd77+112], {%fd74, %fd76};
	add.s32 	%r105, %r105, 16;
	setp.eq.s32 	%p42, %r105, %r20;
	mov.u32 	%r110, %r20;
	@%p42 bra 	$L__BB1_53;
	bra.uni 	$L__BB1_52;
$L__BB1_53:
	setp.eq.s32 	%p43, %r18, 0;
	@%p43 bra 	$L__BB1_37;
	add.s32 	%r88, %r18, -1;
	setp.lt.u32 	%p44, %r88, 7;
	@%p44 bra 	$L__BB1_56;
	mul.wide.u32 	%rd78, %r110, 8;
	add.s64 	%rd79, %rd3, %rd78;
	ld.local.f64 	%fd77, [%rd79];
	sub.f64 	%fd78, %fd77, %fd126;
	abs.f64 	%fd79, %fd78;
	st.local.f64 	[%rd79], %fd79;
	ld.local.f64 	%fd80, [%rd79+8];
	sub.f64 	%fd81, %fd80, %fd126;
	abs.f64 	%fd82, %fd81;
	st.local.f64 	[%rd79+8], %fd82;
	ld.local.f64 	%fd83, [%rd79+16];
	sub.f64 	%fd84, %fd83, %fd126;
	abs.f64 	%fd85, %fd84;
	st.local.f64 	[%rd79+16], %fd85;
	ld.local.f64 	%fd86, [%rd79+24];
	sub.f64 	%fd87, %fd86, %fd126;
	abs.f64 	%fd88, %fd87;
	st.local.f64 	[%rd79+24], %fd88;
	ld.local.f64 	%fd89, [%rd79+32];
	sub.f64 	%fd90, %fd89, %fd126;
	abs.f64 	%fd91, %fd90;
	st.local.f64 	[%rd79+32], %fd91;
	ld.local.f64 	%fd92, [%rd79+40];
	sub.f64 	%fd93, %fd92, %fd126;
	abs.f64 	%fd94, %fd93;
	st.local.f64 	[%rd79+40], %fd94;
	ld.local.f64 	%fd95, [%rd79+48];
	sub.f64 	%fd96, %fd95, %fd126;
	abs.f64 	%fd97, %fd96;
	st.local.f64 	[%rd79+48], %fd97;
	ld.local.f64 	%fd98, [%rd79+56];
	sub.f64 	%fd99, %fd98, %fd126;
	abs.f64 	%fd100, %fd99;
	st.local.f64 	[%rd79+56], %fd100;
	add.s32 	%r110, %r110, 8;
$L__BB1_56:
	setp.eq.s32 	%p45, %r15, 0;
	@%p45 bra 	$L__BB1_37;
	setp.lt.u32 	%p46, %r16, 3;
	@%p46 bra 	$L__BB1_59;
	mul.wide.u32 	%rd80, %r110, 8;
	add.s64 	%rd81, %rd3, %rd80;
	ld.local.f64 	%fd101, [%rd81];
	sub.f64 	%fd102, %fd101, %fd126;
	abs.f64 	%fd103, %fd102;
	st.local.f64 	[%rd81], %fd103;
	ld.local.f64 	%fd104, [%rd81+8];
	sub.f64 	%fd105, %fd104, %fd126;
	abs.f64 	%fd106, %fd105;
	st.local.f64 	[%rd81+8], %fd106;
	ld.local.f64 	%fd107, [%rd81+16];
	sub.f64 	%fd108, %fd107, %fd126;
	abs.f64 	%fd109, %fd108;
	st.local.f64 	[%rd81+16], %fd109;
	ld.local.f64 	%fd110, [%rd81+24];
	sub.f64 	%fd111, %fd110, %fd126;
	abs.f64 	%fd112, %fd111;
	st.local.f64 	[%rd81+24], %fd112;
	add.s32 	%r110, %r110, 4;
$L__BB1_59:
	setp.eq.s32 	%p47, %r17, 0;
	@%p47 bra 	$L__BB1_37;
	setp.eq.s32 	%p48, %r17, 1;
	mul.wide.u32 	%rd82, %r110, 8;
	add.s64 	%rd10, %rd3, %rd82;
	ld.local.f64 	%fd113, [%rd10];
	sub.f64 	%fd114, %fd113, %fd126;
	abs.f64 	%fd115, %fd114;
	st.local.f64 	[%rd10], %fd115;
	@%p48 bra 	$L__BB1_37;
	setp.eq.s32 	%p49, %r17, 2;
	ld.local.f64 	%fd116, [%rd10+8];
	sub.f64 	%fd117, %fd116, %fd126;
	abs.f64 	%fd118, %fd117;
	st.local.f64 	[%rd10+8], %fd118;
	@%p49 bra 	$L__BB1_37;
	ld.local.f64 	%fd119, [%rd10+16];
	sub.f64 	%fd120, %fd119, %fd126;
	abs.f64 	%fd121, %fd120;
	st.local.f64 	[%rd10+16], %fd121;
	bra.uni 	$L__BB1_37;

}


// ===== COMPILED SASS (sm_100) =====

	.target	sm_100

	.elftype	@"ET_EXEC"


//--------------------- .note.nv.tkinfo           --------------------------
	.section	.note.nv.tkinfo,"",@"SHT_NOTE"
	.sectionflags	@"SHF_NOTE_NV_TKINFO"
	.tkinfo
        /*0018*/ 	.word	0x00000002
        /*0030*/ 	.string	""
        /*0030*/ 	.string	"ptxas"
        /*0030*/ 	.string	"Cuda compilation tools, release 13.0, V13.0.88"
        /*0030*/ 	.string	"Build cuda_13.0.r13.0/compiler.36424714_0"
        /*0030*/ 	.string	"-arch sm_100 -m 64 "



//--------------------- .note.nv.cuinfo           --------------------------
	.section	.note.nv.cuinfo,"",@"SHT_NOTE"
	.sectionflags	@"SHF_NOTE_NV_CUINFO"
        /*0018*/ 	.short	0x0002
        /*001a*/ 	.short	0x0064
        /*001c*/ 	.short	0x0082
	.zero		2


//--------------------- .nv.info                  --------------------------
	.section	.nv.info,"",@"SHT_CUDA_INFO"
	.align	4


	//----- nvinfo : EIATTR_REGCOUNT
	.align		4
        /*0000*/ 	.byte	0x04, 0x2f
        /*0002*/ 	.short	(.L_1 - .L_0)
	.align		4
.L_0:
        /*0004*/ 	.word	index@(medium_ad_batch_f32)
        /*0008*/ 	.word	0x00000020


	//----- nvinfo : EIATTR_FRAME_SIZE
	.align		4
.L_1:
        /*000c*/ 	.byte	0x04, 0x11
        /*000e*/ 	.short	(.L_3 - .L_2)
	.align		4
.L_2:
        /*0010*/ 	.word	index@(medium_ad_batch_f32)
        /*0014*/ 	.word	0x00001000


	//----- nvinfo : EIATTR_REGCOUNT
	.align		4
.L_3:
        /*0018*/ 	.byte	0x04, 0x2f
        /*001a*/ 	.short	(.L_5 - .L_4)
	.align		4
.L_4:
        /*001c*/ 	.word	index@(medium_ad_many_series_one_param_f32)
        /*0020*/ 	.word	0x00000020


	//----- nvinfo : EIATTR_FRAME_SIZE
	.align		4
.L_5:
        /*0024*/ 	.byte	0x04, 0x11
        /*0026*/ 	.short	(.L_7 - .L_6)
	.align		4
.L_6:
        /*0028*/ 	.word	index@(medium_ad_many_series_one_param_f32)
        /*002c*/ 	.word	0x00001000


	//----- nvinfo : EIATTR_MIN_STACK_SIZE
	.align		4
.L_7:
        /*0030*/ 	.byte	0x04, 0x12
        /*0032*/ 	.short	(.L_9 - .L_8)
	.align		4
.L_8:
        /*0034*/ 	.word	index@(medium_ad_many_series_one_param_f32)
        /*0038*/ 	.word	0x00001000


	//----- nvinfo : EIATTR_MIN_STACK_SIZE
	.align		4
.L_9:
        /*003c*/ 	.byte	0x04, 0x12
        /*003e*/ 	.short	(.L_11 - .L_10)
	.align		4
.L_10:
        /*0040*/ 	.word	index@(medium_ad_batch_f32)
        /*0044*/ 	.word	0x00001000
.L_11:


//--------------------- .nv.compat                --------------------------
	.section	.nv.compat,"",@"SHT_CUDA_COMPAT_INFO"
	.align	4
        /*0000*/ 	.byte	0x02, 0x09, 0x00, 0x00, 0x02, 0x02, 0x01, 0x00, 0x02, 0x05, 0x05, 0x00, 0x03, 0x07, 0x01, 0x01
        /*0010*/ 	.byte	0x02, 0x03, 0x00, 0x00, 0x02, 0x06, 0x01, 0x00, 0x04, 0x0b, 0x08, 0x00, 0x01, 0x00, 0x00, 0x00
        /*0020*/ 	.byte	0x00, 0x00, 0x00, 0x00


//--------------------- .nv.info.medium_ad_many_series_one_param_f32 --------------------------
	.section	.nv.info.medium_ad_many_series_one_param_f32,"",@"SHT_CUDA_INFO"
	.sectionflags	@""
	.align	4


	//----- nvinfo : EIATTR_CUDA_API_VERSION
	.align		4
        /*0000*/ 	.byte	0x04, 0x37
        /*0002*/ 	.short	(.L_13 - .L_12)
.L_12:
        /*0004*/ 	.word	0x00000082


	//----- nvinfo : EIATTR_KPARAM_INFO
	.align		4
.L_13:
        /*0008*/ 	.byte	0x04, 0x17
        /*000a*/ 	.short	(.L_15 - .L_14)
.L_14:
        /*000c*/ 	.word	0x00000000
        /*0010*/ 	.short	0x0005
        /*0012*/ 	.short	0x0020
        /*0014*/ 	.byte	0x00, 0xf5, 0x21, 0x00


	//----- nvinfo : EIATTR_KPARAM_INFO
	.align		4
.L_15:
        /*0018*/ 	.byte	0x04, 0x17
        /*001a*/ 	.short	(.L_17 - .L_16)
.L_16:
        /*001c*/ 	.word	0x00000000
        /*0020*/ 	.short	0x0004
        /*0022*/ 	.short	0x0018
        /*0024*/ 	.byte	0x00, 0xf5, 0x21, 0x00


	//----- nvinfo : EIATTR_KPARAM_INFO
	.align		4
.L_17:
        /*0028*/ 	.byte	0x04, 0x17
        /*002a*/ 	.short	(.L_19 - .L_18)
.L_18:
        /*002c*/ 	.word	0x00000000
        /*0030*/ 	.short	0x0003
        /*0032*/ 	.short	0x0010
        /*0034*/ 	.byte	0x00, 0xf0, 0x11, 0x00


	//----- nvinfo : EIATTR_KPARAM_INFO
	.align		4
.L_19:
        /*0038*/ 	.byte	0x04, 0x17
        /*003a*/ 	.short	(.L_21 - .L_20)
.L_20:
        /*003c*/ 	.word	0x00000000
        /*0040*/ 	.short	0x0002
        /*0042*/ 	.short	0x000c
        /*0044*/ 	.byte	0x00, 0xf0, 0x11, 0x00


	//----- nvinfo : EIATTR_KPARAM_INFO
	.align		4
.L_21:
        /*0048*/ 	.byte	0x04, 0x17
        /*004a*/ 	.short	(.L_23 - .L_22)
.L_22:
        /*004c*/ 	.word	0x00000000
        /*0050*/ 	.short	0x0001
        /*0052*/ 	.short	0x0008
        /*0054*/ 	.byte	0x00, 0xf0, 0x11, 0x00


	//----- nvinfo : EIATTR_KPARAM_INFO
	.align		4
.L_23:
        /*0058*/ 	.byte	0x04, 0x17
        /*005a*/ 	.short	(.L_25 - .L_24)
.L_24:
        /*005c*/ 	.word	0x00000000
        /*0060*/ 	.short	0x0000
        /*0062*/ 	.short	0x0000
        /*0064*/ 	.byte	0x00, 0xf5, 0x21, 0x00


	//----- nvinfo : EIATTR_SPARSE_MMA_MASK
	.align		4
.L_25:
        /*0068*/ 	.byte	0x03, 0x50
        /*006a*/ 	.short	0x0000


	//----- nvinfo : EIATTR_MAXREG_COUNT
	.align		4
        /*006c*/ 	.byte	0x03, 0x1b
        /*006e*/ 	.short	0x00ff


	//----- nvinfo : EIATTR_MERCURY_ISA_VERSION
	.align		4
        /*0070*/ 	.byte	0x03, 0x5f
        /*0072*/ 	.short	0x0101


	//----- nvinfo : EIATTR_VRC_CTA_INIT_COUNT
	.align		4
        /*0074*/ 	.byte	0x02, 0x4a
	.zero		1
	.zero		1


	//----- nvinfo : EIATTR_EXIT_INSTR_OFFSETS
	.align		4
        /*0078*/ 	.byte	0x04, 0x1c
        /*007a*/ 	.short	(.L_27 - .L_26)


	//   ....[0]....
.L_26:
        /*007c*/ 	.word	0x00000080


	//   ....[1]....
        /*0080*/ 	.word	0x00000500


	//   ....[2]....
        /*0084*/ 	.word	0x00000570


	//   ....[3]....
        /*0088*/ 	.word	0x00001c00


	//----- nvinfo : EIATTR_CRS_STACK_SIZE
	.align		4
.L_27:
        /*008c*/ 	.byte	0x04, 0x1e
        /*008e*/ 	.short	(.L_29 - .L_28)
.L_28:
        /*0090*/ 	.word	0x00000000


	//----- nvinfo : EIATTR_CBANK_PARAM_SIZE
	.align		4
.L_29:
        /*0094*/ 	.byte	0x03, 0x19
        /*0096*/ 	.short	0x0028


	//----- nvinfo : EIATTR_PARAM_CBANK
	.align		4
        /*0098*/ 	.byte	0x04, 0x0a
        /*009a*/ 	.short	(.L_31 - .L_30)
	.align		4
.L_30:
        /*009c*/ 	.word	index@(.nv.constant0.medium_ad_many_series_one_param_f32)
        /*00a0*/ 	.short	0x0380
        /*00a2*/ 	.short	0x0028


	//----- nvinfo : EIATTR_SW_WAR
	.align		4
.L_31:
        /*00a4*/ 	.byte	0x04, 0x36
        /*00a6*/ 	.short	(.L_33 - .L_32)
.L_32:
        /*00a8*/ 	.word	0x00000008
.L_33:


//--------------------- .nv.info.medium_ad_batch_f32 --------------------------
	.section	.nv.info.medium_ad_batch_f32,"",@"SHT_CUDA_INFO"
	.sectionflags	@""
	.align	4


	//----- nvinfo : EIATTR_CUDA_API_VERSION
	.align		4
        /*0000*/ 	.byte	0x04, 0x37
        /*0002*/ 	.short	(.L_35 - .L_34)
.L_34:
        /*0004*/ 	.word	0x00000082


	//----- nvinfo : EIATTR_KPARAM_INFO
	.align		4
.L_35:
        /*0008*/ 	.byte	0x04, 0x17
        /*000a*/ 	.short	(.L_37 - .L_36)
.L_36:
        /*000c*/ 	.word	0x00000000
        /*0010*/ 	.short	0x0005
        /*0012*/ 	.short	0x0020
        /*0014*/ 	.byte	0x00, 0xf5, 0x21, 0x00


	//----- nvinfo : EIATTR_KPARAM_INFO
	.align		4
.L_37:
        /*0018*/ 	.byte	0x04, 0x17
        /*001a*/ 	.short	(.L_39 - .L_38)
.L_38:
        /*001c*/ 	.word	0x00000000
        /*0020*/ 	.short	0x0004
        /*0022*/ 	.short	0x0018
        /*0024*/ 	.byte	0x00, 0xf0, 0x11, 0x00


	//----- nvinfo : EIATTR_KPARAM_INFO
	.align		4
.L_39:
        /*0028*/ 	.byte	0x04, 0x17
        /*002a*/ 	.short	(.L_41 - .L_40)
.L_40:
        /*002c*/ 	.word	0x00000000
        /*0030*/ 	.short	0x0003
        /*0032*/ 	.short	0x0010
        /*0034*/ 	.byte	0x00, 0xf5, 0x21, 0x00


	//----- nvinfo : EIATTR_KPARAM_INFO
	.align		4
.L_41:
        /*0038*/ 	.byte	0x04, 0x17
        /*003a*/ 	.short	(.L_43 - .L_42)
.L_42:
        /*003c*/ 	.word	0x00000000
        /*0040*/ 	.short	0x0002
        /*0042*/ 	.short	0x000c
        /*0044*/ 	.byte	0x00, 0xf0, 0x11, 0x00


	//----- nvinfo : EIATTR_KPARAM_INFO
	.align		4
.L_43:
        /*0048*/ 	.byte	0x04, 0x17
        /*004a*/ 	.short	(.L_45 - .L_44)
.L_44:
        /*004c*/ 	.word	0x00000000
        /*0050*/ 	.short	0x0001
        /*0052*/ 	.short	0x0008
        /*0054*/ 	.byte	0x00, 0xf0, 0x11, 0x00


	//----- nvinfo : EIATTR_KPARAM_INFO
	.align		4
.L_45:
        /*0058*/ 	.byte	0x04, 0x17
        /*005a*/ 	.short	(.L_47 - .L_46)
.L_46:
        /*005c*/ 	.word	0x00000000
        /*0060*/ 	.short	0x0000
        /*0062*/ 	.short	0x0000
        /*0064*/ 	.byte	0x00, 0xf5, 0x21, 0x00


	//----- nvinfo : EIATTR_SPARSE_MMA_MASK
	.align		4
.L_47:
        /*0068*/ 	.byte	0x03, 0x50
        /*006a*/ 	.short	0x0000


	//----- nvinfo : EIATTR_MAXREG_COUNT
	.align		4
        /*006c*/ 	.byte	0x03, 0x1b
        /*006e*/ 	.short	0x00ff


	//----- nvinfo : EIATTR_MERCURY_ISA_VERSION
	.align		4
        /*0070*/ 	.byte	0x03, 0x5f
        /*0072*/ 	.short	0x0101


	//----- nvinfo : EIATTR_VRC_CTA_INIT_COUNT
	.align		4
        /*0074*/ 	.byte	0x02, 0x4a
	.zero		1
	.zero		1


	//----- nvinfo : EIATTR_EXIT_INSTR_OFFSETS
	.align		4
        /*0078*/ 	.byte	0x04, 0x1c
        /*007a*/ 	.short	(.L_49 - .L_48)


	//   ....[0]....
.L_48:
        /*007c*/ 	.word	0x00000050


	//   ....[1]....
        /*0080*/ 	.word	0x000000c0


	//   ....[2]....
        /*0084*/ 	.word	0x00000130


	//   ....[3]....
        /*0088*/ 	.word	0x00001650


	//----- nvinfo : EIATTR_CRS_STACK_SIZE
	.align		4
.L_49:
        /*008c*/ 	.byte	0x04, 0x1e
        /*008e*/ 	.short	(.L_51 - .L_50)
.L_50:
        /*0090*/ 	.word	0x00000000


	//----- nvinfo : EIATTR_CBANK_PARAM_SIZE
	.align		4
.L_51:
        /*0094*/ 	.byte	0x03, 0x19
        /*0096*/ 	.short	0x0028


	//----- nvinfo : EIATTR_PARAM_CBANK
	.align		4
        /*0098*/ 	.byte	0x04, 0x0a
        /*009a*/ 	.short	(.L_53 - .L_52)
	.align		4
.L_52:
        /*009c*/ 	.word	index@(.nv.constant0.medium_ad_batch_f32)
        /*00a0*/ 	.short	0x0380
        /*00a2*/ 	.short	0x0028


	//----- nvinfo : EIATTR_SW_WAR
	.align		4
.L_53:
        /*00a4*/ 	.byte	0x04, 0x36
        /*00a6*/ 	.short	(.L_55 - .L_54)
.L_54:
        /*00a8*/ 	.word	0x00000008
.L_55:


//--------------------- .nv.callgraph             --------------------------
	.section	.nv.callgraph,"",@"SHT_CUDA_CALLGRAPH"
	.align	4
	.sectionentsize	8
	.align		4
        /*0000*/ 	.word	0x00000000
	.align		4
        /*0004*/ 	.word	0xffffffff
	.align		4
        /*0008*/ 	.word	0x00000000
	.align		4
        /*000c*/ 	.word	0xfffffffe
	.align		4
        /*0010*/ 	.word	0x00000000
	.align		4
        /*0014*/ 	.word	0xfffffffd
	.align		4
        /*0018*/ 	.word	0x00000000
	.align		4
        /*001c*/ 	.word	0xfffffffc


//--------------------- .text.medium_ad_many_series_one_param_f32 --------------------------
	.section	.text.medium_ad_many_series_one_param_f32,"ax",@progbits
	.align	128
        .global         medium_ad_many_series_one_param_f32
        .type           medium_ad_many_series_one_param_f32,@function
        .size           medium_ad_many_series_one_param_f32,(.L_x_52 - medium_ad_many_series_one_param_f32)
        .other          medium_ad_many_series_one_param_f32,@"STO_CUDA_ENTRY STV_DEFAULT"
medium_ad_many_series_one_param_f32:
.text.medium_ad_many_series_one_param_f32:
[----:B------:R-:W0:Y:S01]  /*0000*/  LDC R1, c[0x0][0x37c] ;  /* 0x0000df00ff017b82 */ /* 0x000e220000000800 */
[----:B------:R-:W1:Y:S07]  /*0010*/  S2R R5, SR_TID.X ;  /* 0x0000000000057919 */ /* 0x000e6e0000002100 */
[----:B------:R-:W1:Y:S01]  /*0020*/  S2UR UR4, SR_CTAID.X ;  /* 0x00000000000479c3 */ /* 0x000e620000002500 */
[----:B0-----:R-:W-:-:S07]  /*0030*/  VIADD R1, R1, 0xfffff000 ;  /* 0xfffff00001017836 */ /* 0x001fce0000000000 */
[----:B------:R-:W1:Y:S08]  /*0040*/  LDC R22, c[0x0][0x360] ;  /* 0x0000d800ff167b82 */ /* 0x000e700000000800 */
[----:B------:R-:W0:Y:S01]  /*0050*/  LDC R3, c[0x0][0x388] ;  /* 0x0000e200ff037b82 */ /* 0x000e220000000800 */
[----:B-1----:R-:W-:-:S05]  /*0060*/  IMAD R22, R22, UR4, R5 ;  /* 0x0000000416167c24 */ /* 0x002fca000f8e0205 */
[----:B0-----:R-:W-:-:S13]  /*0070*/  ISETP.GE.AND P0, PT, R22, R3, PT ;  /* 0x000000031600720c */ /* 0x001fda0003f06270 */
[----:B------:R-:W-:Y:S05]  /*0080*/  @P0 EXIT ;  /* 0x000000000000094d */ /* 0x000fea0003800000 */
[----:B------:R-:W0:Y:S01]  /*0090*/  LDC R0, c[0x0][0x38c] ;  /* 0x0000e300ff007b82 */ /* 0x000e220000000800 */
[----:B------:R-:W1:Y:S01]  /*00a0*/  LDCU.64 UR6, c[0x0][0x358] ;  /* 0x00006b00ff0677ac */ /* 0x000e620008000a00 */
[----:B0-----:R-:W-:-:S13]  /*00b0*/  ISETP.GE.AND P0, PT, R0, 0x1, PT ;  /* 0x000000010000780c */ /* 0x001fda0003f06270 */
[----:B-1----:R-:W-:Y:S05]  /*00c0*/  @!P0 BRA `(.L_x_0) ;  /* 0x0000000400008947 */ /* 0x002fea0003800000 */
[C---:B------:R-:W-:Y:S01]  /*00d0*/  ISETP.GE.U32.AND P0, PT, R0.reuse, 0x8, PT ;  /* 0x000000080000780c */ /* 0x040fe20003f06070 */
[----:B------:R-:W-:Y:S01]  /*00e0*/  IMAD.MOV.U32 R2, RZ, RZ, RZ ;  /* 0x000000ffff027224 */ /* 0x000fe200078e00ff */
[----:B------:R-:W-:-:S04]  /*00f0*/  LOP3.LUT R24, R0, 0x7, RZ, 0xc0, !PT ;  /* 0x0000000700187812 */ /* 0x000fc800078ec0ff */
[----:B------:R-:W-:-:S07]  /*0100*/  ISETP.NE.AND P1, PT, R24, RZ, PT ;  /* 0x000000ff1800720c */ /* 0x000fce0003f25270 */
[----:B------:R-:W-:Y:S06]  /*0110*/  @!P0 BRA `(.L_x_1) ;  /* 0x0000000000608947 */ /* 0x000fec0003800000 */
[----:B------:R-:W0:Y:S01]  /*0120*/  LDC.64 R4, c[0x0][0x3a0] ;  /* 0x0000e800ff047b82 */ /* 0x000e220000000a00 */
[----:B------:R-:W-:Y:S01]  /*0130*/  LOP3.LUT R2, R0, 0x7ffffff8, RZ, 0xc0, !PT ;  /* 0x7ffffff800027812 */ /* 0x000fe200078ec0ff */
[----:B------:R-:W-:-:S06]  /*0140*/  UMOV UR4, URZ ;  /* 0x000000ff00047c82 */ /* 0x000fcc0008000000 */
.L_x_2:
[----:B-1----:R-:W-:Y:S01]  /*0150*/  IMAD R15, R3, UR4, R22 ;  /* 0x00000004030f7c24 */ /* 0x002fe2000f8e0216 */
[----:B------:R-:W-:Y:S01]  /*0160*/  UIADD3 UR4, UPT, UPT, UR4, 0x8, URZ ;  /* 0x0000000804047890 */ /* 0x000fe2000fffe0ff */
[----:B------:R-:W-:Y:S02]  /*0170*/  IMAD.MOV.U32 R23, RZ, RZ, 0x7fc00000 ;  /* 0x7fc00000ff177424 */ /* 0x000fe400078e00ff */
[----:B0-----:R-:W-:-:S03]  /*0180*/  IMAD.WIDE R14, R15, 0x4, R4 ;  /* 0x000000040f0e7825 */ /* 0x001fc600078e0204 */
[----:B------:R-:W-:Y:S02]  /*0190*/  ISETP.NE.AND P0, PT, R2, UR4, PT ;  /* 0x0000000402007c0c */ /* 0x000fe4000bf05270 */
[----:B------:R1:W-:Y:S01]  /*01a0*/  STG.E desc[UR6][R14.64], R23 ;  /* 0x000000170e007986 */ /* 0x0003e2000c101906 */
[----:B------:R-:W-:-:S05]  /*01b0*/  IMAD.WIDE R16, R3, 0x4, R14 ;  /* 0x0000000403107825 */ /* 0x000fca00078e020e */
        /* <DEDUP_REMOVED lines=13> */
[----:B------:R-:W-:Y:S05]  /*0290*/  @P0 BRA `(.L_x_2) ;  /* 0xfffffffc00ac0947 */ /* 0x000fea000383ffff */
.L_x_1:
[----:B------:R-:W-:Y:S05]  /*02a0*/  @!P1 BRA `(.L_x_0) ;  /* 0x0000000000889947 */ /* 0x000fea0003800000 */
[----:B------:R-:W-:Y:S02]  /*02b0*/  ISETP.GE.U32.AND P0, PT, R24, 0x4, PT ;  /* 0x000000041800780c */ /* 0x000fe40003f06070 */
[----:B-1----:R-:W-:-:S04]  /*02c0*/  LOP3.LUT R12, R0, 0x3, RZ, 0xc0, !PT ;  /* 0x00000003000c7812 */ /* 0x002fc800078ec0ff */
[----:B------:R-:W-:-:S07]  /*02d0*/  ISETP.NE.AND P1, PT, R12, RZ, PT ;  /* 0x000000ff0c00720c */ /* 0x000fce0003f25270 */
[----:B------:R-:W-:Y:S06]  /*02e0*/  @!P0 BRA `(.L_x_3) ;  /* 0x0000000000308947 */ /* 0x000fec0003800000 */
[----:B------:R-:W0:Y:S01]  /*02f0*/  LDC.64 R4, c[0x0][0x3a0] ;  /* 0x0000e800ff047b82 */ /* 0x000e220000000a00 */
[C---:B------:R-:W-:Y:S01]  /*0300*/  IMAD R7, R2.reuse, R3, R22 ;  /* 0x0000000302077224 */ /* 0x040fe200078e0216 */
[----:B------:R-:W-:Y:S01]  /*0310*/  IADD3 R2, PT, PT, R2, 0x4, RZ ;  /* 0x0000000402027810 */ /* 0x000fe20007ffe0ff */
[----:B------:R-:W-:Y:S02]  /*0320*/  IMAD.MOV.U32 R13, RZ, RZ, 0x7fc00000 ;  /* 0x7fc00000ff0d7424 */ /* 0x000fe400078e00ff */
[----:B0-----:R-:W-:-:S05]  /*0330*/  IMAD.WIDE R4, R7, 0x4, R4 ;  /* 0x0000000407047825 */ /* 0x001fca00078e0204 */
[----:B------:R0:W-:Y:S01]  /*0340*/  STG.E desc[UR6][R4.64], R13 ;  /* 0x0000000d04007986 */ /* 0x0001e2000c101906 */
[----:B------:R-:W-:-:S05]  /*0350*/  IMAD.WIDE R6, R3, 0x4, R4 ;  /* 0x0000000403067825 */ /* 0x000fca00078e0204 */
[----:B------:R0:W-:Y:S01]  /*0360*/  STG.E desc[UR6][R6.64], R13 ;  /* 0x0000000d06007986 */ /* 0x0001e2000c101906 */
[----:B------:R-:W-:-:S05]  /*0370*/  IMAD.WIDE R8, R3, 0x4, R6 ;  /* 0x0000000403087825 */ /* 0x000fca00078e0206 */
[----:B------:R0:W-:Y:S01]  /*0380*/  STG.E desc[UR6][R8.64], R13 ;  /* 0x0000000d08007986 */ /* 0x0001e2000c101906 */
[----:B------:R-:W-:-:S05]  /*0390*/  IMAD.WIDE R10, R3, 0x4, R8 ;  /* 0x00000004030a7825 */ /* 0x000fca00078e0208 */
[----:B------:R0:W-:Y:S02]  /*03a0*/  STG.E desc[UR6][R10.64], R13 ;  /* 0x0000000d0a007986 */ /* 0x0001e4000c101906 */
.L_x_3:
[----:B------:R-:W-:Y:S05]  /*03b0*/  @!P1 BRA `(.L_x_0) ;  /* 0x0000000000449947 */ /* 0x000fea0003800000 */
[----:B0-----:R-:W-:Y:S02]  /*03c0*/  LOP3.LUT R4, R0, 0x1, RZ, 0xc0, !PT ;  /* 0x0000000100047812 */ /* 0x001fe400078ec0ff */
[----:B------:R-:W-:Y:S02]  /*03d0*/  ISETP.NE.AND P0, PT, R12, 0x1, PT ;  /* 0x000000010c00780c */ /* 0x000fe40003f05270 */
[----:B------:R-:W-:-:S13]  /*03e0*/  ISETP.NE.U32.AND P1, PT, R4, 0x1, PT ;  /* 0x000000010400780c */ /* 0x000fda0003f25070 */
[----:B------:R-:W0:Y:S01]  /*03f0*/  @!P1 LDC.64 R8, c[0x0][0x3a0] ;  /* 0x0000e800ff089b82 */ /* 0x000e220000000a00 */
[----:B------:R-:W-:Y:S05]  /*0400*/  @!P0 BRA `(.L_x_4) ;  /* 0x0000000000208947 */ /* 0x000fea0003800000 */
[----:B------:R-:W1:Y:S01]  /*0410*/  LDC.64 R4, c[0x0][0x3a0] ;  /* 0x0000e800ff047b82 */ /* 0x000e620000000a00 */
[C---:B------:R-:W-:Y:S02]  /*0420*/  IMAD R7, R2.reuse, R3, R22 ;  /* 0x0000000302077224 */ /* 0x040fe400078e0216 */
[----:B------:R-:W-:Y:S02]  /*0430*/  IMAD.MOV.U32 R11, RZ, RZ, 0x7fc00000 ;  /* 0x7fc00000ff0b7424 */ /* 0x000fe400078e00ff */
[----:B------:R-:W-:Y:S02]  /*0440*/  VIADD R2, R2, 0x2 ;  /* 0x0000000202027836 */ /* 0x000fe40000000000 */
[----:B-1----:R-:W-:-:S05]  /*0450*/  IMAD.WIDE R4, R7, 0x4, R4 ;  /* 0x0000000407047825 */ /* 0x002fca00078e0204 */
[----:B------:R1:W-:Y:S01]  /*0460*/  STG.E desc[UR6][R4.64], R11 ;  /* 0x0000000b04007986 */ /* 0x0003e2000c101906 */
[----:B------:R-:W-:-:S05]  /*0470*/  IMAD.WIDE R6, R3, 0x4, R4 ;  /* 0x0000000403067825 */ /* 0x000fca00078e0204 */
[----:B------:R1:W-:Y:S02]  /*0480*/  STG.E desc[UR6][R6.64], R11 ;  /* 0x0000000b06007986 */ /* 0x0003e4000c101906 */
.L_x_4:
[----:B------:R-:W-:Y:S02]  /*0490*/  @!P1 IMAD R3, R2, R3, R22 ;  /* 0x0000000302039224 */ /* 0x000fe400078e0216 */
[----:B-1----:R-:W-:Y:S02]  /*04a0*/  @!P1 IMAD.MOV.U32 R5, RZ, RZ, 0x7fc00000 ;  /* 0x7fc00000ff059424 */ /* 0x002fe400078e00ff */
[----:B0-----:R-:W-:-:S05]  /*04b0*/  @!P1 IMAD.WIDE R2, R3, 0x4, R8 ;  /* 0x0000000403029825 */ /* 0x001fca00078e0208 */
[----:B------:R2:W-:Y:S02]  /*04c0*/  @!P1 STG.E desc[UR6][R2.64], R5 ;  /* 0x0000000502009986 */ /* 0x0005e4000c101906 */
.L_x_0:
[----:B01----:R-:W2:Y:S02]  /*04d0*/  LDC R7, c[0x0][0x390] ;  /* 0x0000e400ff077b82 */ /* 0x003ea40000000800 */
[----:B--2---:R-:W-:-:S05]  /*04e0*/  VIADD R2, R7, 0xfffffdff ;  /* 0xfffffdff07027836 */ /* 0x004fca0000000000 */
[----:B------:R-:W-:-:S13]  /*04f0*/  ISETP.GE.U32.AND P0, PT, R2, -0x200, PT ;  /* 0xfffffe000200780c */ /* 0x000fda0003f06070 */
[----:B------:R-:W-:Y:S05]  /*0500*/  @!P0 EXIT ;  /* 0x000000000000894d */ /* 0x000fea0003800000 */
[----:B------:R-:W0:Y:S02]  /*0510*/  LDC.64 R2, c[0x0][0x398] ;  /* 0x0000e600ff027b82 */ /* 0x000e240000000a00 */
[----:B0-----:R-:W-:-:S06]  /*0520*/  IMAD.WIDE R2, R22, 0x4, R2 ;  /* 0x0000000416027825 */ /* 0x001fcc00078e0202 */
[----:B------:R-:W2:Y:S02]  /*0530*/  LDG.E.CONSTANT R2, desc[UR6][R2.64] ;  /* 0x0000000602027981 */ /* 0x000ea4000c1e9900 */
[----:B--2---:R-:W-:-:S04]  /*0540*/  VIMNMX R4, PT, PT, RZ, R2, !PT ;  /* 0x00000002ff047248 */ /* 0x004fc80007fe0100 */
[----:B------:R-:W-:-:S04]  /*0550*/  IADD3 R5, PT, PT, R4, R7, RZ ;  /* 0x0000000704057210 */ /* 0x000fc80007ffe0ff */
[----:B------:R-:W-:-:S13]  /*0560*/  ISETP.GT.AND P0, PT, R5, R0, PT ;  /* 0x000000000500720c */ /* 0x000fda0003f04270 */
[----:B------:R-:W-:Y:S05]  /*0570*/  @P0 EXIT ;  /* 0x000000000000094d */ /* 0x000fea0003800000 */
[----:B------:R-:W-:Y:S01]  /*0580*/  LOP3.LUT R2, R7, 0xffff, RZ, 0xc0, !PT ;  /* 0x0000ffff07027812 */ /* 0x000fe200078ec0ff */
[----:B------:R-:W-:Y:S01]  /*0590*/  VIADD R0, R5, 0xffffffff ;  /* 0xffffffff05007836 */ /* 0x000fe20000000000 */
[----:B------:R-:W-:Y:S02]  /*05a0*/  SHF.R.U32.HI R20, RZ, 0x1, R7 ;  /* 0x00000001ff147819 */ /* 0x000fe40000011607 */
[----:B------:R-:W-:Y:S02]  /*05b0*/  SHF.R.U32.HI R2, RZ, 0x3, R2 ;  /* 0x00000003ff027819 */ /* 0x000fe40000011602 */
[C---:B------:R-:W-:Y:S01]  /*05c0*/  LOP3.LUT R21, R7.reuse, 0x1, RZ, 0xc0, !PT ;  /* 0x0000000107157812 */ /* 0x040fe200078ec0ff */
[----:B------:R-:W-:Y:S01]  /*05d0*/  IMAD R20, R20, 0x8, R1 ;  /* 0x0000000814147824 */ /* 0x000fe200078e0201 */
[C---:B------:R-:W-:Y:S01]  /*05e0*/  LOP3.LUT R19, R7.reuse, 0x7, RZ, 0xc0, !PT ;  /* 0x0000000707137812 */ /* 0x040fe200078ec0ff */
[----:B------:R-:W-:Y:S01]  /*05f0*/  IMAD.SHL.U32 R2, R2, 0x8, RZ ;  /* 0x0000000802027824 */ /* 0x000fe200078e00ff */
[----:B------:R-:W-:-:S02]  /*0600*/  LOP3.LUT R18, R7, 0x3, RZ, 0xc0, !PT ;  /* 0x0000000307127812 */ /* 0x000fc400078ec0ff */
[C---:B------:R-:W-:Y:S02]  /*0610*/  LOP3.LUT R17, R7.reuse, 0xf, RZ, 0xc0, !PT ;  /* 0x0000000f07117812 */ /* 0x040fe400078ec0ff */
[----:B------:R-:W-:Y:S02]  /*0620*/  LOP3.LUT R3, R2, 0x3f8, RZ, 0xe2, !PT ;  /* 0x000003f802037812 */ /* 0x000fe400078ee2ff */
[C---:B------:R-:W-:Y:S02]  /*0630*/  LOP3.LUT R16, R7.reuse, 0x3f8, RZ, 0xc0, !PT ;  /* 0x000003f807107812 */ /* 0x040fe400078ec0ff */
[----:B------:R-:W-:Y:S01]  /*0640*/  LOP3.LUT R2, R7, 0x3f0, RZ, 0xc0, !PT ;  /* 0x000003f007027812 */ /* 0x000fe200078ec0ff */
[----:B------:R-:W-:-:S07]  /*0650*/  IMAD.MOV R3, RZ, RZ, -R3 ;  /* 0x000000ffff037224 */ /* 0x000fce00078e0a03 */
.L_x_26:
[----:B0-----:R-:W0:Y:S01]  /*0660*/  LDCU UR4, c[0x0][0x390] ;  /* 0x00007200ff0477ac */ /* 0x001e220008000800 */
[----:B-1----:R-:W-:Y:S01]  /*0670*/  IADD3 R4, PT, PT, R0, 0x1, RZ ;  /* 0x0000000100047810 */ /* 0x002fe20007ffe0ff */
[----:B------:R-:W-:Y:S01]  /*0680*/  IMAD.MOV.U32 R9, RZ, RZ, RZ ;  /* 0x000000ffff097224 */ /* 0x000fe200078e00ff */
[----:B------:R-:W-:Y:S01]  /*0690*/  PRMT R8, RZ, 0x7610, R8 ;  /* 0x00007610ff087816 */ /* 0x000fe20000000008 */
[----:B0-----:R-:W-:Y:S02]  /*06a0*/  UISETP.GE.U32.AND UP0, UPT, UR4, 0x8, UPT ;  /* 0x000000080400788c */ /* 0x001fe4000bf06070 */
[----:B------:R-:W-:-:S07]  /*06b0*/  VIADD R4, R4, -UR4 ;  /* 0x8000000404047c36 */ /* 0x000fce0008000000 */
[----:B------:R-:W-:Y:S05]  /*06c0*/  BRA.U !UP0, `(.L_x_5) ;  /* 0x0000000108e07547 */ /* 0x000fea000b800000 */
[----:B------:R-:W0:Y:S01]  /*06d0*/  LDC R9, c[0x0][0x388] ;  /* 0x0000e200ff097b82 */ /* 0x000e220000000800 */
[----:B------:R-:W-:Y:S01]  /*06e0*/  VIADD R10, R1, 0x20 ;  /* 0x00000020010a7836 */ /* 0x000fe20000000000 */
[----:B------:R-:W-:Y:S02]  /*06f0*/  PRMT R8, RZ, 0x7610, R8 ;  /* 0x00007610ff087816 */ /* 0x000fe40000000008 */
[----:B------:R-:W-:Y:S01]  /*0700*/  MOV R12, R3 ;  /* 0x00000003000c7202 */ /* 0x000fe20000000f00 */
[----:B0-----:R-:W-:-:S07]  /*0710*/  IMAD R13, R4, R9, R22 ;  /* 0x00000009040d7224 */ /* 0x001fce00078e0216 */
.L_x_6:
[----:B------:R-:W0:Y:S02]  /*0720*/  LDC.64 R4, c[0x0][0x380] ;  /* 0x0000e000ff047b82 */ /* 0x000e240000000a00 */
[----:B0-----:R-:W-:-:S05]  /*0730*/  IMAD.WIDE R4, R13, 0x4, R4 ;  /* 0x000000040d047825 */ /* 0x001fca00078e0204 */
[----:B------:R-:W2:Y:S01]  /*0740*/  LDG.E.CONSTANT R25, desc[UR6][R4.64] ;  /* 0x0000000604197981 */ /* 0x000ea2000c1e9900 */
[----:B------:R-:W-:-:S05]  /*0750*/  IMAD.WIDE R14, R9, 0x4, R4 ;  /* 0x00000004090e7825 */ /* 0x000fca00078e0204 */
[----:B------:R0:W3:Y:S02]  /*0760*/  LDG.E.CONSTANT R24, desc[UR6][R14.64] ;  /* 0x000000060e187981 */ /* 0x0000e4000c1e9900 */
[----:B0-----:R-:W-:-:S04]  /*0770*/  IMAD.WIDE R14, R9, 0x4, R14 ;  /* 0x00000004090e7825 */ /* 0x001fc800078e020e */
[C---:B------:R-:W-:Y:S02]  /*0780*/  IMAD.WIDE R28, R9.reuse, 0x4, R14 ;  /* 0x00000004091c7825 */ /* 0x040fe400078e020e */
[----:B------:R-:W4:Y:S04]  /*0790*/  LDG.E.CONSTANT R14, desc[UR6][R14.64] ;  /* 0x000000060e0e7981 */ /* 0x000f28000c1e9900 */
[----:B------:R0:W5:Y:S02]  /*07a0*/  LDG.E.CONSTANT R11, desc[UR6][R28.64] ;  /* 0x000000061c0b7981 */ /* 0x000164000c1e9900 */
[----:B0-----:R-:W-:-:S05]  /*07b0*/  IMAD.WIDE R28, R9, 0x4, R28 ;  /* 0x00000004091c7825 */ /* 0x001fca00078e021c */
[----:B------:R-:W5:Y:S01]  /*07c0*/  LDG.E.CONSTANT R23, desc[UR6][R28.64] ;  /* 0x000000061c177981 */ /* 0x000f62000c1e9900 */
[----:B------:R-:W-:-:S05]  /*07d0*/  IMAD.WIDE R26, R9, 0x4, R28 ;  /* 0x00000004091a7825 */ /* 0x000fca00078e021c */
[----:B------:R0:W5:Y:S02]  /*07e0*/  LDG.E.CONSTANT R15, desc[UR6][R26.64] ;  /* 0x000000061a0f7981 */ /* 0x000164000c1e9900 */
[C---:B0-----:R-:W-:Y:S01]  /*07f0*/  IMAD.WIDE R26, R9.reuse, 0x4, R26 ;  /* 0x00000004091a7825 */ /* 0x041fe200078e021a */
[----:B--2---:R-:W-:Y:S08]  /*0800*/  F2F.F64.F32 R4, R25 ;  /* 0x0000001900047310 */ /* 0x004ff00000201800 */
[----:B---3--:R-:W0:Y:S02]  /*0810*/  F2F.F64.F32 R6, R24 ;  /* 0x0000001800067310 */ /* 0x008e240000201800 */
[----:B0-----:R4:W-:Y:S06]  /*0820*/  STL.128 [R10+-0x20], R4 ;  /* 0xffffe0040a007387 */ /* 0x0019ec0000100c00 */
[----:B----4-:R-:W-:Y:S08]  /*0830*/  F2F.F64.F32 R4, R14 ;  /* 0x0000000e00047310 */ /* 0x010ff00000201800 */
[----:B-----5:R-:W0:Y:S02]  /*0840*/  F2F.F64.F32 R6, R11 ;  /* 0x0000000b00067310 */ /* 0x020e240000201800 */
[----:B0-----:R0:W-:Y:S06]  /*0850*/  STL.128 [R10+-0x10], R4 ;  /* 0xfffff0040a007387 */ /* 0x0011ec0000100c00 */
[----:B0-----:R-:W-:Y:S08]  /*0860*/  F2F.F64.F32 R4, R23 ;  /* 0x0000001700047310 */ /* 0x001ff00000201800 */
[----:B------:R-:W0:Y:S01]  /*0870*/  F2F.F64.F32 R6, R15 ;  /* 0x0000000f00067310 */ /* 0x000e220000201800 */
[----:B------:R-:W-:Y:S01]  /*0880*/  FSETP.NE.AND P1, PT, |R24|, +INF , PT ;  /* 0x7f8000001800780b */ /* 0x000fe20003f25200 */
[----:B0-----:R0:W-:Y:S02]  /*0890*/  STL.128 [R10], R4 ;  /* 0x000000040a007387 */ /* 0x0011e40000100c00 */
[----:B0-----:R-:W-:-:S02]  /*08a0*/  IMAD.WIDE R4, R9, 0x4, R26 ;  /* 0x0000000409047825 */ /* 0x001fc400078e021a */
[----:B------:R-:W2:Y:S04]  /*08b0*/  LDG.E.CONSTANT R26, desc[UR6][R26.64] ;  /* 0x000000061a1a7981 */ /* 0x000ea8000c1e9900 */
[----:B------:R0:W3:Y:S01]  /*08c0*/  LDG.E.CONSTANT R24, desc[UR6][R4.64] ;  /* 0x0000000604187981 */ /* 0x0000e2000c1e9900 */
[----:B------:R-:W-:-:S04]  /*08d0*/  FSETP.NE.AND P0, PT, |R25|, +INF , PT ;  /* 0x7f8000001900780b */ /* 0x000fc80003f05200 */
[----:B------:R-:W-:Y:S02]  /*08e0*/  SEL R8, R8, 0x1, P0 ;  /* 0x0000000108087807 */ /* 0x000fe40000000000 */
[----:B------:R-:W-:Y:S02]  /*08f0*/  FSETP.NE.AND P2, PT, |R14|, +INF , PT ;  /* 0x7f8000000e00780b */ /* 0x000fe40003f45200 */
[----:B------:R-:W-:Y:S02]  /*0900*/  SEL R8, R8, 0x1, P1 ;  /* 0x0000000108087807 */ /* 0x000fe40000800000 */
[----:B------:R-:W-:Y:S02]  /*0910*/  FSETP.NE.AND P0, PT, |R11|, +INF , PT ;  /* 0x7f8000000b00780b */ /* 0x000fe40003f05200 */
[----:B------:R-:W-:Y:S02]  /*0920*/  SEL R8, R8, 0x1, P2 ;  /* 0x0000000108087807 */ /* 0x000fe40001000000 */
[----:B------:R-:W-:-:S02]  /*0930*/  FSETP.NE.AND P1, PT, |R23|, +INF , PT ;  /* 0x7f8000001700780b */ /* 0x000fc40003f25200 */
[----:B------:R-:W-:Y:S02]  /*0940*/  SEL R8, R8, 0x1, P0 ;  /* 0x0000000108087807 */ /* 0x000fe40000000000 */
[----:B------:R-:W-:Y:S02]  /*0950*/  FSETP.NE.AND P0, PT, |R15|, +INF , PT ;  /* 0x7f8000000f00780b */ /* 0x000fe40003f05200 */
[----:B------:R-:W-:Y:S01]  /*0960*/  SEL R8, R8, 0x1, P1 ;  /* 0x0000000108087807 */ /* 0x000fe20000800000 */
[----:B------:R-:W-:-:S03]  /*0970*/  VIADD R12, R12, 0x8 ;  /* 0x000000080c0c7836 */ /* 0x000fc60000000000 */
[----:B------:R-:W-:Y:S01]  /*0980*/  SEL R8, R8, 0x1, P0 ;  /* 0x0000000108087807 */ /* 0x000fe20000000000 */
[----:B------:R-:W-:Y:S01]  /*0990*/  IMAD R13, R9, 0x8, R13 ;  /* 0x00000008090d7824 */ /* 0x000fe200078e020d */
[----:B--2---:R-:W-:Y:S01]  /*09a0*/  FSETP.NE.AND P1, PT, |R26|, +INF , PT ;  /* 0x7f8000001a00780b */ /* 0x004fe20003f25200 */
[----:B0-----:R-:W-:Y:S03]  /*09b0*/  F2F.F64.F32 R4, R26 ;  /* 0x0000001a00047310 */ /* 0x001fe60000201800 */
[----:B------:R-:W-:Y:S02]  /*09c0*/  SEL R8, R8, 0x1, P1 ;  /* 0x0000000108087807 */ /* 0x000fe40000800000 */
[----:B------:R-:W-:-:S03]  /*09d0*/  ISETP.NE.AND P1, PT, R12, RZ, PT ;  /* 0x000000ff0c00720c */ /* 0x000fc60003f25270 */
[----:B---3--:R-:W0:Y:S01]  /*09e0*/  F2F.F64.F32 R6, R24 ;  /* 0x0000001800067310 */ /* 0x008e220000201800 */
[----:B------:R-:W-:-:S04]  /*09f0*/  FSETP.NE.AND P0, PT, |R24|, +INF , PT ;  /* 0x7f8000001800780b */ /* 0x000fc80003f05200 */
[----:B------:R-:W-:Y:S01]  /*0a00*/  SEL R8, R8, 0x1, P0 ;  /* 0x0000000108087807 */ /* 0x000fe20000000000 */
[----:B0-----:R0:W-:Y:S02]  /*0a10*/  STL.128 [R10+0x10], R4 ;  /* 0x000010040a007387 */ /* 0x0011e40000100c00 */
[----:B0-----:R-:W-:Y:S02]  /*0a20*/  VIADD R10, R10, 0x40 ;  /* 0x000000400a0a7836 */ /* 0x001fe40000000000 */
[----:B------:R-:W-:Y:S05]  /*0a30*/  @P1 BRA `(.L_x_6) ;  /* 0xfffffffc00381947 */ /* 0x000fea000383ffff */
[----:B------:R-:W-:-:S07]  /*0a40*/  MOV R9, R16 ;  /* 0x0000001000097202 */ /* 0x000fce0000000f00 */
.L_x_5:
[C---:B------:R-:W-:Y:S01]  /*0a50*/  ISETP.NE.AND P0, PT, R19.reuse, RZ, PT ;  /* 0x000000ff1300720c */ /* 0x040fe20003f05270 */
[----:B------:R-:W-:Y:S02]  /*0a60*/  VIADD R24, R19, 0xffffffff ;  /* 0xffffffff13187836 */ /* 0x000fe40000000000 */
[----:B------:R-:W-:-:S10]  /*0a70*/  VIADD R23, R0, 0x1 ;  /* 0x0000000100177836 */ /* 0x000fd40000000000 */
[----:B------:R-:W-:Y:S05]  /*0a80*/  @!P0 BRA `(.L_x_7) ;  /* 0x0000000400048947 */ /* 0x000fea0003800000 */
[----:B------:R-:W-:Y:S01]  /*0a90*/  ISETP.GE.U32.AND P1, PT, R24, 0x3, PT ;  /* 0x000000031800780c */ /* 0x000fe20003f26070 */
[----:B------:R-:W-:Y:S01]  /*0aa0*/  VIADD R12, R23, -UR4 ;  /* 0x80000004170c7c36 */ /* 0x000fe20008000000 */
[----:B------:R-:W-:-:S11]  /*0ab0*/  ISETP.NE.AND P0, PT, R18, RZ, PT ;  /* 0x000000ff1200720c */ /* 0x000fd60003f05270 */
[----:B------:R-:W-:Y:S05]  /*0ac0*/  @!P1 BRA `(.L_x_8) ;  /* 0x0000000000709947 */ /* 0x000fea0003800000 */
[----:B------:R-:W0:Y:S01]  /*0ad0*/  LDC R25, c[0x0][0x388] ;  /* 0x0000e200ff197b82 */ /* 0x000e220000000800 */
[----:B------:R-:W-:-:S07]  /*0ae0*/  IADD3 R6, PT, PT, R12, R9, RZ ;  /* 0x000000090c067210 */ /* 0x000fce0007ffe0ff */
[----:B------:R-:W1:Y:S01]  /*0af0*/  LDC.64 R4, c[0x0][0x380] ;  /* 0x0000e000ff047b82 */ /* 0x000e620000000a00 */
[----:B0-----:R-:W-:-:S04]  /*0b00*/  IMAD R7, R6, R25, R22 ;  /* 0x0000001906077224 */ /* 0x001fc800078e0216 */
[----:B-1----:R-:W-:-:S05]  /*0b10*/  IMAD.WIDE R4, R7, 0x4, R4 ;  /* 0x0000000407047825 */ /* 0x002fca00078e0204 */
[----:B------:R-:W2:Y:S01]  /*0b20*/  LDG.E.CONSTANT R15, desc[UR6][R4.64] ;  /* 0x00000006040f7981 */ /* 0x000ea2000c1e9900 */
[----:B------:R-:W-:-:S05]  /*0b30*/  IMAD.WIDE R10, R25, 0x4, R4 ;  /* 0x00000004190a7825 */ /* 0x000fca00078e0204 */
[----:B------:R0:W3:Y:S01]  /*0b40*/  LDG.E.CONSTANT R14, desc[UR6][R10.64] ;  /* 0x000000060a0e7981 */ /* 0x0000e2000c1e9900 */
[----:B------:R-:W-:Y:S02]  /*0b50*/  IMAD R13, R9, 0x8, R1 ;  /* 0x00000008090d7824 */ /* 0x000fe400078e0201 */
[C---:B0-----:R-:W-:Y:S01]  /*0b60*/  IMAD.WIDE R10, R25.reuse, 0x4, R10 ;  /* 0x00000004190a7825 */ /* 0x041fe200078e020a */
[----:B--2---:R-:W-:Y:S08]  /*0b70*/  F2F.F64.F32 R4, R15 ;  /* 0x0000000f00047310 */ /* 0x004ff00000201800 */
[----:B---3--:R-:W0:Y:S02]  /*0b80*/  F2F.F64.F32 R6, R14 ;  /* 0x0000000e00067310 */ /* 0x008e240000201800 */
[----:B0-----:R0:W-:Y:S02]  /*0b90*/  STL.128 [R13], R4 ;  /* 0x000000040d007387 */ /* 0x0011e40000100c00 */
[----:B0-----:R-:W-:-:S02]  /*0ba0*/  IMAD.WIDE R4, R25, 0x4, R10 ;  /* 0x0000000419047825 */ /* 0x001fc400078e020a */
[----:B------:R-:W2:Y:S04]  /*0bb0*/  LDG.E.CONSTANT R25, desc[UR6][R10.64] ;  /* 0x000000060a197981 */ /* 0x000ea8000c1e9900 */
[----:B------:R2:W3:Y:S01]  /*0bc0*/  LDG.E.CONSTANT R26, desc[UR6][R4.64] ;  /* 0x00000006041a7981 */ /* 0x0004e2000c1e9900 */
[----:B------:R-:W-:Y:S02]  /*0bd0*/  FSETP.NE.AND P1, PT, |R15|, +INF , PT ;  /* 0x7f8000000f00780b */ /* 0x000fe40003f25200 */
[----:B------:R-:W-:Y:S02]  /*0be0*/  FSETP.NE.AND P2, PT, |R14|, +INF , PT ;  /* 0x7f8000000e00780b */ /* 0x000fe40003f45200 */
[----:B------:R-:W-:-:S04]  /*0bf0*/  SEL R8, R8, 0x1, P1 ;  /* 0x0000000108087807 */ /* 0x000fc80000800000 */
[----:B------:R-:W-:Y:S01]  /*0c00*/  SEL R8, R8, 0x1, P2 ;  /* 0x0000000108087807 */ /* 0x000fe20001000000 */
[----:B------:R-:W-:Y:S01]  /*0c10*/  VIADD R9, R9, 0x4 ;  /* 0x0000000409097836 */ /* 0x000fe20000000000 */
[----:B--2---:R-:W-:Y:S08]  /*0c20*/  F2F.F64.F32 R4, R25 ;  /* 0x0000001900047310 */ /* 0x004ff00000201800 */
[----:B---3--:R-:W0:Y:S01]  /*0c30*/  F2F.F64.F32 R6, R26 ;  /* 0x0000001a00067310 */ /* 0x008e220000201800 */
[----:B------:R-:W-:Y:S01]  /*0c40*/  FSETP.NE.AND P1, PT, |R25|, +INF , PT ;  /* 0x7f8000001900780b */ /* 0x000fe20003f25200 */
[----:B0-----:R0:W-:Y:S01]  /*0c50*/  STL.128 [R13+0x10], R4 ;  /* 0x000010040d007387 */ /* 0x0011e20000100c00 */
[----:B------:R-:W-:-:S02]  /*0c60*/  FSETP.NE.AND P2, PT, |R26|, +INF , PT ;  /* 0x7f8000001a00780b */ /* 0x000fc40003f45200 */
[----:B------:R-:W-:-:S04]  /*0c70*/  SEL R8, R8, 0x1, P1 ;  /* 0x0000000108087807 */ /* 0x000fc80000800000 */
[----:B------:R-:W-:-:S07]  /*0c80*/  SEL R8, R8, 0x1, P2 ;  /* 0x0000000108087807 */ /* 0x000fce0001000000 */
.L_x_8:
[----:B------:R-:W-:Y:S05]  /*0c90*/  @!P0 BRA `(.L_x_7) ;  /* 0x0000000000808947 */ /* 0x000fea0003800000 */
[----:B------:R-:W-:Y:S02]  /*0ca0*/  ISETP.NE.AND P1, PT, R18, 0x1, PT ;  /* 0x000000011200780c */ /* 0x000fe40003f25270 */
[----:B------:R-:W-:-:S11]  /*0cb0*/  ISETP.NE.AND P0, PT, R21, RZ, PT ;  /* 0x000000ff1500720c */ /* 0x000fd60003f05270 */
[----:B------:R-:W1:Y:S01]  /*0cc0*/  @P1 LDC R25, c[0x0][0x388] ;  /* 0x0000e200ff191b82 */ /* 0x000e620000000800 */
[----:B0-----:R-:W-:Y:S01]  /*0cd0*/  @P1 IMAD.IADD R7, R12, 0x1, R9 ;  /* 0x000000010c071824 */ /* 0x001fe200078e0209 */
[C---:B------:R-:W-:Y:S01]  /*0ce0*/  @P1 LEA R13, R9.reuse, R1, 0x3 ;  /* 0x00000001090d1211 */ /* 0x040fe200078e18ff */
[----:B------:R-:W-:-:S05]  /*0cf0*/  @P1 VIADD R9, R9, 0x2 ;  /* 0x0000000209091836 */ /* 0x000fca0000000000 */
[----:B------:R-:W0:Y:S08]  /*0d00*/  @P1 LDC.64 R10, c[0x0][0x380] ;  /* 0x0000e000ff0a1b82 */ /* 0x000e300000000a00 */
[----:B------:R-:W2:Y:S08]  /*0d10*/  @P0 LDC R6, c[0x0][0x388] ;  /* 0x0000e200ff060b82 */ /* 0x000eb00000000800 */
[----:B------:R-:W3:Y:S01]  /*0d20*/  @P0 LDC.64 R4, c[0x0][0x380] ;  /* 0x0000e000ff040b82 */ /* 0x000ee20000000a00 */
[----:B-1----:R-:W-:-:S02]  /*0d30*/  @P1 IMAD R15, R7, R25, R22 ;  /* 0x00000019070f1224 */ /* 0x002fc400078e0216 */
[----:B------:R-:W-:Y:S02]  /*0d40*/  @P0 IMAD.IADD R7, R12, 0x1, R9 ;  /* 0x000000010c070824 */ /* 0x000fe400078e0209 */
[----:B0-----:R-:W-:-:S05]  /*0d50*/  @P1 IMAD.WIDE R10, R15, 0x4, R10 ;  /* 0x000000040f0a1825 */ /* 0x001fca00078e020a */
[----:B------:R-:W4:Y:S01]  /*0d60*/  @P1 LDG.E.CONSTANT R12, desc[UR6][R10.64] ;  /* 0x000000060a0c1981 */ /* 0x000f22000c1e9900 */
[----:B--2---:R-:W-:Y:S02]  /*0d70*/  @P0 IMAD R15, R7, R6, R22 ;  /* 0x00000006070f0224 */ /* 0x004fe400078e0216 */
[----:B------:R-:W-:-:S05]  /*0d80*/  @P1 IMAD.WIDE R6, R25, 0x4, R10 ;  /* 0x0000000419061825 */ /* 0x000fca00078e020a */
[----:B------:R-:W2:Y:S01]  /*0d90*/  @P1 LDG.E.CONSTANT R25, desc[UR6][R6.64] ;  /* 0x0000000606191981 */ /* 0x000ea2000c1e9900 */
[----:B---3--:R-:W-:-:S05]  /*0da0*/  @P0 IMAD.WIDE R4, R15, 0x4, R4 ;  /* 0x000000040f040825 */ /* 0x008fca00078e0204 */
[----:B------:R4:W3:Y:S01]  /*0db0*/  @P0 LDG.E.CONSTANT R14, desc[UR6][R4.64] ;  /* 0x00000006040e0981 */ /* 0x0008e2000c1e9900 */
[----:B------:R-:W-:Y:S01]  /*0dc0*/  @P0 IMAD R15, R9, 0x8, R1 ;  /* 0x00000008090f0824 */ /* 0x000fe200078e0201 */
[----:B----4-:R-:W-:Y:S08]  /*0dd0*/  @P1 F2F.F64.F32 R4, R12 ;  /* 0x0000000c00041310 */ /* 0x010ff00000201800 */
[----:B--2---:R-:W0:Y:S08]  /*0de0*/  @P1 F2F.F64.F32 R6, R25 ;  /* 0x0000001900061310 */ /* 0x004e300000201800 */
[----:B---3--:R-:W1:Y:S01]  /*0df0*/  @P0 F2F.F64.F32 R10, R14 ;  /* 0x0000000e000a0310 */ /* 0x008e620000201800 */
[----:B------:R-:W-:Y:S01]  /*0e00*/  @P1 FSETP.NE.AND P2, PT, |R12|, +INF , PT ;  /* 0x7f8000000c00180b */ /* 0x000fe20003f45200 */
[----:B0-----:R2:W-:Y:S01]  /*0e10*/  @P1 STL.128 [R13], R4 ;  /* 0x000000040d001387 */ /* 0x0015e20000100c00 */
[----:B------:R-:W-:-:S02]  /*0e20*/  @P1 FSETP.NE.AND P3, PT, |R25|, +INF , PT ;  /* 0x7f8000001900180b */ /* 0x000fc40003f65200 */
[----:B------:R-:W-:Y:S01]  /*0e30*/  @P1 SEL R9, R8, 0x1, P2 ;  /* 0x0000000108091807 */ /* 0x000fe20001000000 */
[----:B-1----:R2:W-:Y:S03]  /*0e40*/  @P0 STL.64 [R15], R10 ;  /* 0x0000000a0f000387 */ /* 0x0025e60000100a00 */
[----:B------:R-:W-:Y:S02]  /*0e50*/  @P1 SEL R9, R9, 0x1, P3 ;  /* 0x0000000109091807 */ /* 0x000fe40001800000 */
[----:B------:R-:W-:Y:S02]  /*0e60*/  @P0 FSETP.NE.AND P2, PT, |R14|, +INF , PT ;  /* 0x7f8000000e00080b */ /* 0x000fe40003f45200 */
[----:B------:R-:W-:-:S04]  /*0e70*/  @P1 PRMT R8, R9, 0x7610, R8 ;  /* 0x0000761009081816 */ /* 0x000fc80000000008 */
[----:B------:R-:W-:-:S04]  /*0e80*/  @P0 SEL R9, R8, 0x1, P2 ;  /* 0x0000000108090807 */ /* 0x000fc80001000000 */
[----:B--2---:R-:W-:-:S07]  /*0e90*/  @P0 PRMT R8, R9, 0x7610, R8 ;  /* 0x0000761009080816 */ /* 0x004fce0000000008 */
.L_x_7:
[----:B------:R-:W-:Y:S01]  /*0ea0*/  LOP3.LUT P0, RZ, R8, 0xff, RZ, 0xc0, !PT ;  /* 0x000000ff08ff7812 */ /* 0x000fe2000780c0ff */
[----:B------:R-:W-:-:S12]  /*0eb0*/  BSSY.RECONVERGENT B0, `(.L_x_9) ;  /* 0x00000d2000007945 */ /* 0x000fd80003800200 */
[----:B0-----:R-:W0:Y:S01]  /*0ec0*/  @P0 LDC R7, c[0x0][0x388] ;  /* 0x0000e200ff070b82 */ /* 0x001e220000000800 */
[----:B------:R-:W-:-:S07]  /*0ed0*/  @P0 MOV R9, 0x7fc00000 ;  /* 0x7fc0000000090802 */ /* 0x000fce0000000f00 */
[----:B------:R-:W1:Y:S01]  /*0ee0*/  @P0 LDC.64 R4, c[0x0][0x3a0] ;  /* 0x0000e800ff040b82 */ /* 0x000e620000000a00 */
[----:B0-----:R-:W-:-:S04]  /*0ef0*/  @P0 IMAD R7, R0, R7, R22 ;  /* 0x0000000700070224 */ /* 0x001fc800078e0216 */
[----:B-1----:R-:W-:-:S05]  /*0f00*/  @P0 IMAD.WIDE R4, R7, 0x4, R4 ;  /* 0x0000000407040825 */ /* 0x002fca00078e0204 */
[----:B------:R0:W-:Y:S01]  /*0f10*/  @P0 STG.E desc[UR6][R4.64], R9 ;  /* 0x0000000904000986 */ /* 0x0001e2000c101906 */
[----:B------:R-:W-:Y:S05]  /*0f20*/  @P0 BRA `(.L_x_10) ;  /* 0x0000000c00280947 */ /* 0x000fea0003800000 */
[----:B------:R-:W-:-:S09]  /*0f30*/  UISETP.GE.U32.AND UP0, UPT, UR4, 0x2, UPT ;  /* 0x000000020400788c */ /* 0x000fd2000bf06070 */
[----:B------:R-:W-:Y:S05]  /*0f40*/  BRA.U !UP0, `(.L_x_11) ;  /* 0x0000000108587547 */ /* 0x000fea000b800000 */
[----:B------:R-:W-:-:S07]  /*0f50*/  IMAD.MOV.U32 R8, RZ, RZ, 0x1 ;  /* 0x00000001ff087424 */ /* 0x000fce00078e00ff */
.L_x_15:
[C---:B-1----:R-:W-:Y:S01]  /*0f60*/  IMAD R6, R8.reuse, 0x8, R1 ;  /* 0x0000000808067824 */ /* 0x042fe200078e0201 */
[----:B------:R-:W1:Y:S05]  /*0f70*/  LDCU UR5, c[0x0][0x390] ;  /* 0x00007200ff0577ac */ /* 0x000e6a0008000800 */
[----:B------:R-:W5:Y:S01]  /*0f80*/  LDL.64 R6, [R6] ;  /* 0x0000000006067983 */ /* 0x000f620000100a00 */
[----:B0-----:R-:W-:Y:S01]  /*0f90*/  IMAD.MOV.U32 R9, RZ, RZ, R8 ;  /* 0x000000ffff097224 */ /* 0x001fe200078e0008 */
[----:B------:R-:W-:Y:S01]  /*0fa0*/  IADD3 R8, PT, PT, R8, 0x1, RZ ;  /* 0x0000000108087810 */ /* 0x000fe20007ffe0ff */
[----:B------:R-:W-:Y:S03]  /*0fb0*/  BSSY.RECONVERGENT B1, `(.L_x_12) ;  /* 0x000000c000017945 */ /* 0x000fe60003800200 */
[----:B-1----:R-:W-:-:S13]  /*0fc0*/  ISETP.NE.AND P1, PT, R8, UR5, PT ;  /* 0x0000000508007c0c */ /* 0x002fda000bf25270 */
.L_x_14:
[----:B------:R-:W-:-:S04]  /*0fd0*/  VIADD R10, R9, 0xffffffff ;  /* 0xffffffff090a7836 */ /* 0x000fc80000000000 */
[----:B------:R-:W-:-:S05]  /*0fe0*/  IMAD R11, R10, 0x8, R1 ;  /* 0x000000080a0b7824 */ /* 0x000fca00078e0201 */
[----:B------:R-:W2:Y:S02]  /*0ff0*/  LDL.64 R4, [R11] ;  /* 0x000000000b047983 */ /* 0x000ea40000100a00 */
[----:B--2--5:R-:W-:-:S14]  /*1000*/  DSETP.GT.AND P0, PT, R4, R6, PT ;  /* 0x000000060400722a */ /* 0x024fdc0003f04000 */
[----:B------:R-:W-:Y:S05]  /*1010*/  @!P0 BRA `(.L_x_13) ;  /* 0x0000000000148947 */ /* 0x000fea0003800000 */
[----:B------:R0:W-:Y:S01]  /*1020*/  STL.64 [R11+0x8], R4 ;  /* 0x000008040b007387 */ /* 0x0001e20000100a00 */
[----:B------:R-:W-:Y:S01]  /*1030*/  ISETP.GT.AND P0, PT, R9, 0x1, PT ;  /* 0x000000010900780c */ /* 0x000fe20003f04270 */
[----:B------:R-:W-:-:S12]  /*1040*/  IMAD.MOV.U32 R9, RZ, RZ, R10 ;  /* 0x000000ffff097224 */ /* 0x000fd800078e000a */
[----:B0-----:R-:W-:Y:S05]  /*1050*/  @P0 BRA `(.L_x_14) ;  /* 0xfffffffc00dc0947 */ /* 0x001fea000383ffff */
[----:B------:R-:W-:-:S07]  /*1060*/  MOV R9, RZ ;  /* 0x000000ff00097202 */ /* 0x000fce0000000f00 */
.L_x_13:
[----:B------:R-:W-:Y:S05]  /*1070*/  BSYNC.RECONVERGENT B1 ;  /* 0x0000000000017941 */ /* 0x000fea0003800200 */
.L_x_12:
[----:B------:R-:W-:-:S05]  /*1080*/  IMAD R9, R9, 0x8, R1 ;  /* 0x0000000809097824 */ /* 0x000fca00078e0201 */
[----:B------:R1:W-:Y:S01]  /*1090*/  STL.64 [R9], R6 ;  /* 0x0000000609007387 */ /* 0x0003e20000100a00 */
[----:B------:R-:W-:Y:S05]  /*10a0*/  @P1 BRA `(.L_x_15) ;  /* 0xfffffffc00ac1947 */ /* 0x000fea000383ffff */
.L_x_11:
[----:B------:R-:W-:Y:S01]  /*10b0*/  ISETP.NE.AND P0, PT, R21, RZ, PT ;  /* 0x000000ff1500720c */ /* 0x000fe20003f05270 */
[----:B------:R-:W2:Y:S01]  /*10c0*/  LDL.64 R28, [R20] ;  /* 0x00000000141c7983 */ /* 0x000ea20000100a00 */
[----:B------:R-:W3:Y:S11]  /*10d0*/  LDCU UR5, c[0x0][0x390] ;  /* 0x00007200ff0577ac */ /* 0x000ef60008000800 */
[----:B0-----:R-:W2:Y:S01]  /*10e0*/  @!P0 LDL.64 R4, [R20+-0x8] ;  /* 0xfffff80014048983 */ /* 0x001ea20000100a00 */
[----:B------:R-:W-:Y:S01]  /*10f0*/  IMAD.MOV.U32 R12, RZ, RZ, RZ ;  /* 0x000000ffff0c7224 */ /* 0x000fe200078e00ff */
[----:B---3--:R-:W-:Y:S01]  /*1100*/  UISETP.GE.U32.AND UP0, UPT, UR5, 0x10, UPT ;  /* 0x000000100500788c */ /* 0x008fe2000bf06070 */
[----:B--2---:R-:W-:-:S08]  /*1110*/  @!P0 DADD R4, R28, R4 ;  /* 0x000000001c048229 */ /* 0x004fd00000000004 */
[----:B------:R-:W-:Y:S01]  /*1120*/  @!P0 DMUL R28, R4, 0.5 ;  /* 0x3fe00000041c8828 */ /* 0x000fe20000000000 */
[----:B------:R-:W-:Y:S10]  /*1130*/  BRA.U !UP0, `(.L_x_16) ;  /* 0x0000000108d87547 */ /* 0x000ff4000b800000 */
[----:B------:R-:W-:-:S07]  /*1140*/  IMAD.MOV.U32 R26, RZ, RZ, RZ ;  /* 0x000000ffff1a7224 */ /* 0x000fce00078e00ff */
.L_x_17:
[----:B0-----:R-:W-:-:S05]  /*1150*/  LEA R25, R26, R1, 0x3 ;  /* 0x000000011a197211 */ /* 0x001fca00078e18ff */
[----:B-1----:R-:W2:Y:S04]  /*1160*/  LDL.128 R4, [R25+0x10] ;  /* 0x0000100019047983 */ /* 0x002ea80000100c00 */
[----:B------:R-:W3:Y:S04]  /*1170*/  LDL.128 R8, [R25] ;  /* 0x0000000019087983 */ /* 0x000ee80000100c00 */
[----:B------:R-:W4:Y:S01]  /*1180*/  LDL.128 R12, [R25+0x20] ;  /* 0x00002000190c7983 */ /* 0x000f220000100c00 */
[--C-:B--2---:R-:W-:Y:S02]  /*1190*/  DADD R4, R4, -R28.reuse ;  /* 0x0000000004047229 */ /* 0x104fe4000000081c */
[----:B------:R-:W-:-:S06]  /*11a0*/  DADD R6, R6, -R28 ;  /* 0x0000000006067229 */ /* 0x000fcc000000081c */
[----:B------:R-:W-:Y:S02]  /*11b0*/  DADD R4, -RZ, |R4| ;  /* 0x00000000ff047229 */ /* 0x000fe40000000504 */
[----:B------:R-:W-:Y:S02]  /*11c0*/  DADD R6, -RZ, |R6| ;  /* 0x00000000ff067229 */ /* 0x000fe40000000506 */
[--C-:B---3--:R-:W-:Y:S02]  /*11d0*/  DADD R8, R8, -R28.reuse ;  /* 0x0000000008087229 */ /* 0x108fe4000000081c */
[----:B------:R-:W-:-:S03]  /*11e0*/  DADD R10, R10, -R28 ;  /* 0x000000000a0a7229 */ /* 0x000fc6000000081c */
[----:B------:R0:W-:Y:S03]  /*11f0*/  STL.128 [R25+0x10], R4 ;  /* 0x0000100419007387 */ /* 0x0001e60000100c00 */
[----:B------:R-:W-:Y:S02]  /*1200*/  DADD R8, -RZ, |R8| ;  /* 0x00000000ff087229 */ /* 0x000fe40000000508 */
[----:B------:R-:W-:Y:S01]  /*1210*/  DADD R10, -RZ, |R10| ;  /* 0x00000000ff0a7229 */ /* 0x000fe2000000050a */
[----:B0-----:R-:W2:Y:S06]  /*1220*/  LDL.128 R4, [R25+0x30] ;  /* 0x0000300019047983 */ /* 0x001eac0000100c00 */
[----:B------:R0:W-:Y:S04]  /*1230*/  STL.128 [R25], R8 ;  /* 0x0000000819007387 */ /* 0x0001e80000100c00 */
[----:B0-----:R-:W3:Y:S01]  /*1240*/  LDL.128 R8, [R25+0x40] ;  /* 0x0000400019087983 */ /* 0x001ee20000100c00 */
[----:B----4-:R-:W-:-:S02]  /*1250*/  DADD R12, R12, -R28 ;  /* 0x000000000c0c7229 */ /* 0x010fc4000000081c */
[----:B------:R-:W-:-:S06]  /*1260*/  DADD R14, R14, -R28 ;  /* 0x000000000e0e7229 */ /* 0x000fcc000000081c */
[----:B------:R-:W-:Y:S02]  /*1270*/  DADD R12, -RZ, |R12| ;  /* 0x00000000ff0c7229 */ /* 0x000fe4000000050c */
[----:B------:R-:W-:-:S07]  /*1280*/  DADD R14, -RZ, |R14| ;  /* 0x00000000ff0e7229 */ /* 0x000fce000000050e */
[----:B------:R0:W-:Y:S04]  /*1290*/  STL.128 [R25+0x20], R12 ;  /* 0x0000200c19007387 */ /* 0x0001e80000100c00 */
[----:B0-----:R-:W4:Y:S01]  /*12a0*/  LDL.128 R12, [R25+0x60] ;  /* 0x00006000190c7983 */ /* 0x001f220000100c00 */
[--C-:B--2---:R-:W-:Y:S02]  /*12b0*/  DADD R4, R4, -R28.reuse ;  /* 0x0000000004047229 */ /* 0x104fe4000000081c */
[----:B------:R-:W-:-:S06]  /*12c0*/  DADD R6, R6, -R28 ;  /* 0x0000000006067229 */ /* 0x000fcc000000081c */
[----:B------:R-:W-:Y:S02]  /*12d0*/  DADD R4, -RZ, |R4| ;  /* 0x00000000ff047229 */ /* 0x000fe40000000504 */
[----:B------:R-:W-:-:S07]  /*12e0*/  DADD R6, -RZ, |R6| ;  /* 0x00000000ff067229 */ /* 0x000fce0000000506 */
[----:B------:R0:W-:Y:S01]  /*12f0*/  STL.128 [R25+0x30], R4 ;  /* 0x0000300419007387 */ /* 0x0001e20000100c00 */
[--C-:B---3--:R-:W-:Y:S02]  /*1300*/  DADD R8, R8, -R28.reuse ;  /* 0x0000000008087229 */ /* 0x108fe4000000081c */
[----:B------:R-:W-:Y:S01]  /*1310*/  DADD R10, R10, -R28 ;  /* 0x000000000a0a7229 */ /* 0x000fe2000000081c */
[----:B0-----:R-:W2:Y:S05]  /*1320*/  LDL.128 R4, [R25+0x50] ;  /* 0x0000500019047983 */ /* 0x001eaa0000100c00 */
[----:B------:R-:W-:Y:S02]  /*1330*/  DADD R8, -RZ, |R8| ;  /* 0x00000000ff087229 */ /* 0x000fe40000000508 */
[----:B------:R-:W-:-:S07]  /*1340*/  DADD R10, -RZ, |R10| ;  /* 0x00000000ff0a7229 */ /* 0x000fce000000050a */
[----:B------:R0:W-:Y:S04]  /*1350*/  STL.128 [R25+0x40], R8 ;  /* 0x0000400819007387 */ /* 0x0001e80000100c00 */
[----:B0-----:R-:W3:Y:S01]  /*1360*/  LDL.128 R8, [R25+0x70] ;  /* 0x0000700019087983 */ /* 0x001ee20000100c00 */
[----:B------:R-:W-:-:S05]  /*1370*/  VIADD R26, R26, 0x10 ;  /* 0x000000101a1a7836 */ /* 0x000fca0000000000 */
[----:B------:R-:W-:Y:S01]  /*1380*/  ISETP.NE.AND P0, PT, R26, R2, PT ;  /* 0x000000021a00720c */ /* 0x000fe20003f05270 */
[--C-:B--2---:R-:W-:Y:S02]  /*1390*/  DADD R4, R4, -R28.reuse ;  /* 0x0000000004047229 */ /* 0x104fe4000000081c */
[----:B------:R-:W-:-:S06]  /*13a0*/  DADD R6, R6, -R28 ;  /* 0x0000000006067229 */ /* 0x000fcc000000081c */
[----:B------:R-:W-:Y:S02]  /*13b0*/  DADD R4, -RZ, |R4| ;  /* 0x00000000ff047229 */ /* 0x000fe40000000504 */
[----:B------:R-:W-:-:S07]  /*13c0*/  DADD R6, -RZ, |R6| ;  /* 0x00000000ff067229 */ /* 0x000fce0000000506 */
[----:B------:R4:W-:Y:S01]  /*13d0*/  STL.128 [R25+0x50], R4 ;  /* 0x0000500419007387 */ /* 0x0009e20000100c00 */
[--C-:B---3--:R-:W-:Y:S02]  /*13e0*/  DADD R8, R8, -R28.reuse ;  /* 0x0000000008087229 */ /* 0x108fe4000000081c */
[--C-:B------:R-:W-:Y:S02]  /*13f0*/  DADD R10, R10, -R28.reuse ;  /* 0x000000000a0a7229 */ /* 0x100fe4000000081c */
[--C-:B----4-:R-:W-:Y:S02]  /*1400*/  DADD R4, R12, -R28.reuse ;  /* 0x000000000c047229 */ /* 0x110fe4000000081c */
[----:B------:R-:W-:Y:S02]  /*1410*/  DADD R6, R14, -R28 ;  /* 0x000000000e067229 */ /* 0x000fe4000000081c */
[----:B------:R-:W-:Y:S02]  /*1420*/  DADD R8, -RZ, |R8| ;  /* 0x00000000ff087229 */ /* 0x000fe40000000508 */
[----:B------:R-:W-:-:S02]  /*1430*/  DADD R10, -RZ, |R10| ;  /* 0x00000000ff0a7229 */ /* 0x000fc4000000050a */
[----:B------:R-:W-:Y:S02]  /*1440*/  DADD R4, -RZ, |R4| ;  /* 0x00000000ff047229 */ /* 0x000fe40000000504 */
[----:B------:R-:W-:-:S03]  /*1450*/  DADD R6, -RZ, |R6| ;  /* 0x00000000ff067229 */ /* 0x000fc60000000506 */
[----:B------:R0:W-:Y:S04]  /*1460*/  STL.128 [R25+0x70], R8 ;  /* 0x0000700819007387 */ /* 0x0001e80000100c00 */
[----:B------:R0:W-:Y:S01]  /*1470*/  STL.128 [R25+0x60], R4 ;  /* 0x0000600419007387 */ /* 0x0001e20000100c00 */
[----:B------:R-:W-:Y:S05]  /*1480*/  @P0 BRA `(.L_x_17) ;  /* 0xfffffffc00300947 */ /* 0x000fea000383ffff */
[----:B------:R-:W-:-:S07]  /*1490*/  IMAD.MOV.U32 R12, RZ, RZ, R2 ;  /* 0x000000ffff0c7224 */ /* 0x000fce00078e0002 */
.L_x_16:
[----:B------:R-:W-:-:S13]  /*14a0*/  ISETP.NE.AND P0, PT, R17, RZ, PT ;  /* 0x000000ff1100720c */ /* 0x000fda0003f05270 */
[----:B------:R-:W-:Y:S05]  /*14b0*/  @!P0 BRA `(.L_x_18) ;  /* 0x0000000400388947 */ /* 0x000fea0003800000 */
[----:B0-----:R-:W-:Y:S01]  /*14c0*/  VIADD R4, R17, 0xffffffff ;  /* 0xffffffff11047836 */ /* 0x001fe20000000000 */
[----:B------:R-:W-:-:S04]  /*14d0*/  ISETP.NE.AND P1, PT, R19, RZ, PT ;  /* 0x000000ff1300720c */ /* 0x000fc80003f25270 */
[----:B------:R-:W-:-:S13]  /*14e0*/  ISETP.GE.U32.AND P0, PT, R4, 0x7, PT ;  /* 0x000000070400780c */ /* 0x000fda0003f06070 */
[----:B------:R-:W-:Y:S05]  /*14f0*/  @!P0 BRA `(.L_x_19) ;  /* 0x0000000000888947 */ /* 0x000fea0003800000 */
[----:B------:R-:W-:-:S05]  /*1500*/  LEA R13, R12, R1, 0x3 ;  /* 0x000000010c0d7211 */ /* 0x000fca00078e18ff */
[----:B------:R-:W2:Y:S04]  /*1510*/  LDL.64 R10, [R13] ;  /* 0x000000000d0a7983 */ /* 0x000ea80000100a00 */
[----:B-1----:R-:W3:Y:S04]  /*1520*/  LDL.64 R6, [R13+0x8] ;  /* 0x000008000d067983 */ /* 0x002ee80000100a00 */
[----:B------:R-:W4:Y:S04]  /*1530*/  LDL.64 R8, [R13+0x10] ;  /* 0x000010000d087983 */ /* 0x000f280000100a00 */
[----:B------:R-:W5:Y:S01]  /*1540*/  LDL.64 R4, [R13+0x18] ;  /* 0x000018000d047983 */ /* 0x000f620000100a00 */
[----:B--2---:R-:W-:-:S02]  /*1550*/  DADD R10, R10, -R28 ;  /* 0x000000000a0a7229 */ /* 0x004fc4000000081c */
[----:B---3--:R-:W-:Y:S02]  /*1560*/  DADD R6, -R28, R6 ;  /* 0x000000001c067229 */ /* 0x008fe40000000106 */
[----:B----4-:R-:W-:-:S04]  /*1570*/  DADD R8, R8, -R28 ;  /* 0x0000000008087229 */ /* 0x010fc8000000081c */
[----:B------:R-:W-:Y:S02]  /*1580*/  DADD R10, -RZ, |R10| ;  /* 0x00000000ff0a7229 */ /* 0x000fe4000000050a */
[----:B-----5:R-:W-:Y:S02]  /*1590*/  DADD R4, -R28, R4 ;  /* 0x000000001c047229 */ /* 0x020fe40000000104 */
[----:B------:R-:W-:Y:S02]  /*15a0*/  DADD R6, -RZ, |R6| ;  /* 0x00000000ff067229 */ /* 0x000fe40000000506 */
[----:B------:R-:W-:Y:S01]  /*15b0*/  DADD R8, -RZ, |R8| ;  /* 0x00000000ff087229 */ /* 0x000fe20000000508 */
[----:B------:R0:W-:Y:S03]  /*15c0*/  STL.64 [R13], R10 ;  /* 0x0000000a0d007387 */ /* 0x0001e60000100a00 */
[----:B------:R-:W-:Y:S01]  /*15d0*/  DADD R4, -RZ, |R4| ;  /* 0x00000000ff047229 */ /* 0x000fe20000000504 */
[----:B------:R1:W-:Y:S04]  /*15e0*/  STL.64 [R13+0x8], R6 ;  /* 0x000008060d007387 */ /* 0x0003e80000100a00 */
[----:B------:R2:W-:Y:S04]  /*15f0*/  STL.64 [R13+0x10], R8 ;  /* 0x000010080d007387 */ /* 0x0005e80000100a00 */
[----:B------:R3:W-:Y:S04]  /*1600*/  STL.64 [R13+0x18], R4 ;  /* 0x000018040d007387 */ /* 0x0007e80000100a00 */
[----:B0-----:R-:W4:Y:S04]  /*1610*/  LDL.64 R10, [R13+0x20] ;  /* 0x000020000d0a7983 */ /* 0x001f280000100a00 */
[----:B-1----:R-:W5:Y:S04]  /*1620*/  LDL.64 R6, [R13+0x28] ;  /* 0x000028000d067983 */ /* 0x002f680000100a00 */
[----:B--2---:R-:W2:Y:S04]  /*1630*/  LDL.64 R8, [R13+0x30] ;  /* 0x000030000d087983 */ /* 0x004ea80000100a00 */
[----:B---3--:R-:W3:Y:S01]  /*1640*/  LDL.64 R4, [R13+0x38] ;  /* 0x000038000d047983 */ /* 0x008ee20000100a00 */
[----:B------:R-:W-:Y:S01]  /*1650*/  VIADD R12, R12, 0x8 ;  /* 0x000000080c0c7836 */ /* 0x000fe20000000000 */
[----:B----4-:R-:W-:-:S02]  /*1660*/  DADD R10, R10, -R28 ;  /* 0x000000000a0a7229 */ /* 0x010fc4000000081c */
[----:B-----5:R-:W-:Y:S02]  /*1670*/  DADD R6, -R28, R6 ;  /* 0x000000001c067229 */ /* 0x020fe40000000106 */
[----:B--2---:R-:W-:-:S04]  /*1680*/  DADD R8, R8, -R28 ;  /* 0x0000000008087229 */ /* 0x004fc8000000081c */
[----:B------:R-:W-:Y:S02]  /*1690*/  DADD R10, -RZ, |R10| ;  /* 0x00000000ff0a7229 */ /* 0x000fe4000000050a */
[----:B---3--:R-:W-:Y:S02]  /*16a0*/  DADD R4, -R28, R4 ;  /* 0x000000001c047229 */ /* 0x008fe40000000104 */
[----:B------:R-:W-:Y:S02]  /*16b0*/  DADD R6, -RZ, |R6| ;  /* 0x00000000ff067229 */ /* 0x000fe40000000506 */
[----:B------:R-:W-:Y:S01]  /*16c0*/  DADD R8, -RZ, |R8| ;  /* 0x00000000ff087229 */ /* 0x000fe20000000508 */
[----:B------:R0:W-:Y:S03]  /*16d0*/  STL.64 [R13+0x20], R10 ;  /* 0x0000200a0d007387 */ /* 0x0001e60000100a00 */
[----:B------:R-:W-:Y:S01]  /*16e0*/  DADD R4, -RZ, |R4| ;  /* 0x00000000ff047229 */ /* 0x000fe20000000504 */
[----:B------:R0:W-:Y:S04]  /*16f0*/  STL.64 [R13+0x28], R6 ;  /* 0x000028060d007387 */ /* 0x0001e80000100a00 */
[----:B------:R0:W-:Y:S04]  /*1700*/  STL.64 [R13+0x30], R8 ;  /* 0x000030080d007387 */ /* 0x0001e80000100a00 */
[----:B------:R0:W-:Y:S02]  /*1710*/  STL.64 [R13+0x38], R4 ;  /* 0x000038040d007387 */ /* 0x0001e40000100a00 */
.L_x_19:
[----:B------:R-:W-:Y:S05]  /*1720*/  @!P1 BRA `(.L_x_18) ;  /* 0x00000000009c9947 */ /* 0x000fea0003800000 */
[----:B------:R-:W-:Y:S02]  /*1730*/  ISETP.GE.U32.AND P0, PT, R24, 0x3, PT ;  /* 0x000000031800780c */ /* 0x000fe40003f06070 */
[----:B------:R-:W-:-:S11]  /*1740*/  ISETP.NE.AND P1, PT, R18, RZ, PT ;  /* 0x000000ff1200720c */ /* 0x000fd60003f25270 */
[----:B------:R-:W-:Y:S05]  /*1750*/  @!P0 BRA `(.L_x_20) ;  /* 0x0000000000488947 */ /* 0x000fea0003800000 */
[----:B0-----:R-:W-:-:S05]  /*1760*/  IMAD R13, R12, 0x8, R1 ;  /* 0x000000080c0d7824 */ /* 0x001fca00078e0201 */
[----:B------:R-:W2:Y:S04]  /*1770*/  LDL.64 R10, [R13] ;  /* 0x000000000d0a7983 */ /* 0x000ea80000100a00 */
[----:B-1----:R-:W3:Y:S04]  /*1780*/  LDL.64 R6, [R13+0x8] ;  /* 0x000008000d067983 */ /* 0x002ee80000100a00 */
[----:B------:R-:W4:Y:S04]  /*1790*/  LDL.64 R8, [R13+0x10] ;  /* 0x000010000d087983 */ /* 0x000f280000100a00 */
[----:B------:R-:W5:Y:S01]  /*17a0*/  LDL.64 R4, [R13+0x18] ;  /* 0x000018000d047983 */ /* 0x000f620000100a00 */
[----:B------:R-:W-:Y:S01]  /*17b0*/  VIADD R12, R12, 0x4 ;  /* 0x000000040c0c7836 */ /* 0x000fe20000000000 */
        /* <DEDUP_REMOVED lines=11> */
[----:B------:R2:W-:Y:S02]  /*1870*/  STL.64 [R13+0x18], R4 ;  /* 0x000018040d007387 */ /* 0x0005e40000100a00 */
.L_x_20:
[----:B------:R-:W-:Y:S05]  /*1880*/  @!P1 BRA `(.L_x_18) ;  /* 0x0000000000449947 */ /* 0x000fea0003800000 */
[----:B012---:R-:W-:-:S05]  /*1890*/  LEA R7, R12, R1, 0x3 ;  /* 0x000000010c077211 */ /* 0x007fca00078e18ff */
[----:B------:R-:W2:Y:S01]  /*18a0*/  LDL.64 R4, [R7] ;  /* 0x0000000007047983 */ /* 0x000ea20000100a00 */
[----:B------:R-:W-:Y:S01]  /*18b0*/  ISETP.NE.AND P0, PT, R18, 0x1, PT ;  /* 0x000000011200780c */ /* 0x000fe20003f05270 */
[----:B--2---:R-:W-:-:S08]  /*18c0*/  DADD R4, R4, -R28 ;  /* 0x0000000004047229 */ /* 0x004fd0000000081c */
[----:B------:R-:W-:-:S07]  /*18d0*/  DADD R4, -RZ, |R4| ;  /* 0x00000000ff047229 */ /* 0x000fce0000000504 */
[----:B------:R3:W-:Y:S01]  /*18e0*/  STL.64 [R7], R4 ;  /* 0x0000000407007387 */ /* 0x0007e20000100a00 */
[----:B------:R-:W-:Y:S05]  /*18f0*/  @!P0 BRA `(.L_x_18) ;  /* 0x0000000000288947 */ /* 0x000fea0003800000 */
[----:B---3--:R-:W2:Y:S01]  /*1900*/  LDL.64 R4, [R7+0x8] ;  /* 0x0000080007047983 */ /* 0x008ea20000100a00 */
[----:B------:R-:W-:Y:S01]  /*1910*/  ISETP.NE.AND P0, PT, R18, 0x2, PT ;  /* 0x000000021200780c */ /* 0x000fe20003f05270 */
[----:B--2---:R-:W-:-:S08]  /*1920*/  DADD R4, -R28, R4 ;  /* 0x000000001c047229 */ /* 0x004fd00000000104 */
[----:B------:R-:W-:-:S07]  /*1930*/  DADD R4, -RZ, |R4| ;  /* 0x00000000ff047229 */ /* 0x000fce0000000504 */
[----:B------:R4:W-:Y:S01]  /*1940*/  STL.64 [R7+0x8], R4 ;  /* 0x0000080407007387 */ /* 0x0009e20000100a00 */
[----:B------:R-:W-:Y:S05]  /*1950*/  @!P0 BRA `(.L_x_18) ;  /* 0x0000000000108947 */ /* 0x000fea0003800000 */
[----:B----4-:R-:W2:Y:S02]  /*1960*/  LDL.64 R4, [R7+0x10] ;  /* 0x0000100007047983 */ /* 0x010ea40000100a00 */
[----:B--2---:R-:W-:-:S08]  /*1970*/  DADD R4, R4, -R28 ;  /* 0x0000000004047229 */ /* 0x004fd0000000081c */
[----:B------:R-:W-:-:S07]  /*1980*/  DADD R4, -RZ, |R4| ;  /* 0x00000000ff047229 */ /* 0x000fce0000000504 */
[----:B------:R0:W-:Y:S04]  /*1990*/  STL.64 [R7+0x10], R4 ;  /* 0x0000100407007387 */ /* 0x0001e80000100a00 */
.L_x_18:
[----:B------:R-:W-:-:S09]  /*19a0*/  UISETP.GE.U32.AND UP0, UPT, UR5, 0x2, UPT ;  /* 0x000000020500788c */ /* 0x000fd2000bf06070 */
[----:B------:R-:W-:Y:S05]  /*19b0*/  BRA.U !UP0, `(.L_x_21) ;  /* 0x0000000108587547 */ /* 0x000fea000b800000 */
[----:B0-2---:R-:W-:-:S07]  /*19c0*/  IMAD.MOV.U32 R8, RZ, RZ, 0x1 ;  /* 0x00000001ff087424 */ /* 0x005fce00078e00ff */
.L_x_25:
[C---:B0--34-:R-:W-:Y:S01]  /*19d0*/  IMAD R4, R8.reuse, 0x8, R1 ;  /* 0x0000000808047824 */ /* 0x059fe200078e0201 */
[----:B------:R-:W0:Y:S05]  /*19e0*/  LDCU UR5, c[0x0][0x390] ;  /* 0x00007200ff0577ac */ /* 0x000e2a0008000800 */
[----:B------:R-:W5:Y:S01]  /*19f0*/  LDL.64 R4, [R4] ;  /* 0x0000000004047983 */ /* 0x000f620000100a00 */
[----:B-1----:R-:W-:Y:S01]  /*1a00*/  IMAD.MOV.U32 R9, RZ, RZ, R8 ;  /* 0x000000ffff097224 */ /* 0x002fe200078e0008 */
[----:B------:R-:W-:Y:S01]  /*1a10*/  IADD3 R8, PT, PT, R8, 0x1, RZ ;  /* 0x0000000108087810 */ /* 0x000fe20007ffe0ff */
[----:B------:R-:W-:Y:S03]  /*1a20*/  BSSY.RECONVERGENT B1, `(.L_x_22) ;  /* 0x000000c000017945 */ /* 0x000fe60003800200 */
[----:B0-----:R-:W-:-:S13]  /*1a30*/  ISETP.NE.AND P1, PT, R8, UR5, PT ;  /* 0x0000000508007c0c */ /* 0x001fda000bf25270 */
.L_x_24:
        /* <DEDUP_REMOVED lines=10> */
.L_x_23:
[----:B------:R-:W-:Y:S05]  /*1ae0*/  BSYNC.RECONVERGENT B1 ;  /* 0x0000000000017941 */ /* 0x000fea0003800200 */
.L_x_22:
[----:B------:R-:W-:-:S05]  /*1af0*/  IMAD R9, R9, 0x8, R1 ;  /* 0x0000000809097824 */ /* 0x000fca00078e0201 */
[----:B------:R0:W-:Y:S01]  /*1b00*/  STL.64 [R9], R4 ;  /* 0x0000000409007387 */ /* 0x0001e20000100a00 */
[----:B------:R-:W-:Y:S05]  /*1b10*/  @P1 BRA `(.L_x_25) ;  /* 0xfffffffc00ac1947 */ /* 0x000fea000383ffff */
.L_x_21:
[----:B------:R-:W-:Y:S01]  /*1b20*/  ISETP.NE.AND P0, PT, R21, RZ, PT ;  /* 0x000000ff1500720c */ /* 0x000fe20003f05270 */
[----:B012---:R-:W2:Y:S01]  /*1b30*/  LDL.64 R8, [R20] ;  /* 0x0000000014087983 */ /* 0x007ea20000100a00 */
[----:B---34-:R-:W0:Y:S01]  /*1b40*/  LDC.64 R4, c[0x0][0x3a0] ;  /* 0x0000e800ff047b82 */ /* 0x018e220000000a00 */
[----:B------:R-:W1:Y:S10]  /*1b50*/  LDCU UR5, c[0x0][0x388] ;  /* 0x00007100ff0577ac */ /* 0x000e740008000800 */
[----:B------:R-:W2:Y:S02]  /*1b60*/  @!P0 LDL.64 R6, [R20+-0x8] ;  /* 0xfffff80014068983 */ /* 0x000ea40000100a00 */
[----:B--2---:R-:W-:-:S08]  /*1b70*/  @!P0 DADD R6, R8, R6 ;  /* 0x0000000008068229 */ /* 0x004fd00000000006 */
[----:B------:R-:W-:Y:S01]  /*1b80*/  @!P0 DMUL R8, R6, 0.5 ;  /* 0x3fe0000006088828 */ /* 0x000fe20000000000 */
[----:B-1----:R-:W-:-:S04]  /*1b90*/  IMAD R7, R0, UR5, R22 ;  /* 0x0000000500077c24 */ /* 0x002fc8000f8e0216 */
[----:B0-----:R-:W-:-:S05]  /*1ba0*/  IMAD.WIDE R4, R7, 0x4, R4 ;  /* 0x0000000407047825 */ /* 0x001fca00078e0204 */
[----:B------:R-:W0:Y:S02]  /*1bb0*/  F2F.F32.F64 R9, R8 ;  /* 0x0000000800097310 */ /* 0x000e240000301000 */
[----:B0-----:R1:W-:Y:S02]  /*1bc0*/  STG.E desc[UR6][R4.64], R9 ;  /* 0x0000000904007986 */ /* 0x0013e4000c101906 */
.L_x_10:
[----:B------:R-:W-:Y:S05]  /*1bd0*/  BSYNC.RECONVERGENT B0 ;  /* 0x0000000000007941 */ /* 0x000fea0003800200 */
.L_x_9:
[----:B------:R-:W2:Y:S02]  /*1be0*/  LDCU UR5, c[0x0][0x38c] ;  /* 0x00007180ff0577ac */ /* 0x000ea40008000800 */
[----:B--2---:R-:W-:-:S13]  /*1bf0*/  ISETP.NE.AND P0, PT, R23, UR5, PT ;  /* 0x0000000517007c0c */ /* 0x004fda000bf05270 */
[----:B------:R-:W-:Y:S05]  /*1c00*/  @!P0 EXIT ;  /* 0x000000000000894d */ /* 0x000fea0003800000 */
[----:B------:R-:W-:Y:S01]  /*1c10*/  IMAD.MOV.U32 R0, RZ, RZ, R23 ;  /* 0x000000ffff007224 */ /* 0x000fe200078e0017 */
[----:B------:R-:W-:Y:S06]  /*1c20*/  BRA `(.L_x_26) ;  /* 0xffffffe8008c7947 */ /* 0x000fec000383ffff */
.L_x_27:
[----:B------:R-:W-:-:S00]  /*1c30*/  BRA `(.L_x_27) ;  /* 0xfffffffc00fc7947 */ /* 0x000fc0000383ffff */
[----:B------:R-:W-:-:S00]  /*1c40*/  NOP ;  /* 0x0000000000007918 */ /* 0x000fc00000000000 */
        /* <DEDUP_REMOVED lines=11> */
.L_x_52:


//--------------------- .text.medium_ad_batch_f32 --------------------------
	.section	.text.medium_ad_batch_f32,"ax",@progbits
	.align	128
        .global         medium_ad_batch_f32
        .type           medium_ad_batch_f32,@function
        .size           medium_ad_batch_f32,(.L_x_53 - medium_ad_batch_f32)
        .other          medium_ad_batch_f32,@"STO_CUDA_ENTRY STV_DEFAULT"
medium_ad_batch_f32:
.text.medium_ad_batch_f32:
[----:B------:R-:W0:Y:S01]  /*0000*/  LDC R1, c[0x0][0x37c] ;  /* 0x0000df00ff017b82 */ /* 0x000e220000000800 */
[----:B------:R-:W1:Y:S01]  /*0010*/  S2R R0, SR_CTAID.Y ;  /* 0x0000000000007919 */ /* 0x000e620000002600 */
[----:B------:R-:W1:Y:S01]  /*0020*/  LDCU UR4, c[0x0][0x398] ;  /* 0x00007300ff0477ac */ /* 0x000e620008000800 */
[----:B0-----:R-:W-:Y:S01]  /*0030*/  VIADD R1, R1, 0xfffff000 ;  /* 0xfffff00001017836 */ /* 0x001fe20000000000 */
[----:B-1----:R-:W-:-:S13]  /*0040*/  ISETP.GE.AND P0, PT, R0, UR4, PT ;  /* 0x0000000400007c0c */ /* 0x002fda000bf06270 */
[----:B------:R-:W-:Y:S05]  /*0050*/  @P0 EXIT ;  /* 0x000000000000094d */ /* 0x000fea0003800000 */
[----:B------:R-:W0:Y:S01]  /*0060*/  LDC.64 R2, c[0x0][0x390] ;  /* 0x0000e400ff027b82 */ /* 0x000e220000000a00 */
[----:B------:R-:W1:Y:S01]  /*0070*/  LDCU.64 UR4, c[0x0][0x358] ;  /* 0x00006b00ff0477ac */ /* 0x000e620008000a00 */
[----:B0-----:R-:W-:-:S05]  /*0080*/  IMAD.WIDE.U32 R2, R0, 0x4, R2 ;  /* 0x0000000400027825 */ /* 0x001fca00078e0002 */
[----:B-1----:R-:W2:Y:S02]  /*0090*/  LDG.E.CONSTANT R17, desc[UR4][R2.64] ;  /* 0x0000000402117981 */ /* 0x002ea4000c1e9900 */
[----:B--2---:R-:W-:-:S05]  /*00a0*/  VIADD R4, R17, 0xfffffdff ;  /* 0xfffffdff11047836 */ /* 0x004fca0000000000 */
[----:B------:R-:W-:-:S13]  /*00b0*/  ISETP.GE.U32.AND P0, PT, R4, -0x200, PT ;  /* 0xfffffe000400780c */ /* 0x000fda0003f06070 */
[----:B------:R-:W-:Y:S05]  /*00c0*/  @!P0 EXIT ;  /* 0x000000000000894d */ /* 0x000fea0003800000 */
[----:B------:R-:W0:Y:S01]  /*00d0*/  S2R R3, SR_TID.X ;  /* 0x0000000000037919 */ /* 0x000e220000002100 */
[----:B------:R-:W0:Y:S01]  /*00e0*/  S2UR UR6, SR_CTAID.X ;  /* 0x00000000000679c3 */ /* 0x000e220000002500 */
[----:B------:R-:W1:Y:S07]  /*00f0*/  LDCU UR7, c[0x0][0x388] ;  /* 0x00007100ff0777ac */ /* 0x000e6e0008000800 */
[----:B------:R-:W0:Y:S02]  /*0100*/  LDC R4, c[0x0][0x360] ;  /* 0x0000d800ff047b82 */ /* 0x000e240000000800 */
[----:B0-----:R-:W-:-:S05]  /*0110*/  IMAD R16, R4, UR6, R3 ;  /* 0x0000000604107c24 */ /* 0x001fca000f8e0203 */
[----:B-1----:R-:W-:-:S13]  /*0120*/  ISETP.GE.AND P0, PT, R16, UR7, PT ;  /* 0x0000000710007c0c */ /* 0x002fda000bf06270 */
[----:B------:R-:W-:Y:S05]  /*0130*/  @P0 EXIT ;  /* 0x000000000000094d */ /* 0x000fea0003800000 */
[----:B------:R-:W0:Y:S01]  /*0140*/  LDC R8, c[0x0][0x38c] ;  /* 0x0000e300ff087b82 */ /* 0x000e220000000800 */
[----:B------:R-:W1:Y:S01]  /*0150*/  LDCU UR6, c[0x0][0x370] ;  /* 0x00006e00ff0677ac */ /* 0x000e620008000800 */
[----:B------:R-:W-:Y:S02]  /*0160*/  SHF.R.U32.HI R6, RZ, 0x1, R17 ;  /* 0x00000001ff067819 */ /* 0x000fe40000011611 */
[C---:B------:R-:W-:Y:S02]  /*0170*/  LOP3.LUT R7, R17.reuse, 0x1, RZ, 0xc0, !PT ;  /* 0x0000000111077812 */ /* 0x040fe400078ec0ff */
[C---:B------:R-:W-:Y:S01]  /*0180*/  LOP3.LUT R2, R17.reuse, 0x3, RZ, 0xc0, !PT ;  /* 0x0000000311027812 */ /* 0x040fe200078ec0ff */
[----:B------:R-:W-:Y:S01]  /*0190*/  IMAD R6, R6, 0x8, R1 ;  /* 0x0000000806067824 */ /* 0x000fe200078e0201 */
[C---:B------:R-:W-:Y:S01]  /*01a0*/  LOP3.LUT R3, R17.reuse, 0x3fc, RZ, 0xc0, !PT ;  /* 0x000003fc11037812 */ /* 0x040fe200078ec0ff */
[----:B-1----:R-:W-:Y:S01]  /*01b0*/  IMAD R4, R4, UR6, RZ ;  /* 0x0000000604047c24 */ /* 0x002fe2000f8e02ff */
[----:B0-----:R-:W-:-:S07]  /*01c0*/  IADD3 R5, PT, PT, R17, -0x1, R8 ;  /* 0xffffffff11057810 */ /* 0x001fce0007ffe008 */
.L_x_50:
[----:B------:R-:W-:Y:S01]  /*01d0*/  ISETP.GE.AND P0, PT, R16, R5, PT ;  /* 0x000000051000720c */ /* 0x000fe20003f06270 */
[----:B------:R-:W-:Y:S01]  /*01e0*/  BSSY.RECONVERGENT B0, `(.L_x_28) ;  /* 0x000013e000007945 */ /* 0x000fe20003800200 */
[----:B0-----:R-:W-:-:S11]  /*01f0*/  IMAD.MOV.U32 R22, RZ, RZ, 0x7fc00000 ;  /* 0x7fc00000ff167424 */ /* 0x001fd600078e00ff */
[----:B------:R-:W-:Y:S05]  /*0200*/  @!P0 BRA `(.L_x_29) ;  /* 0x0000001000ec8947 */ /* 0x000fea0003800000 */
[----:B------:R-:W-:-:S13]  /*0210*/  ISETP.NE.AND P0, PT, R17, 0x1, PT ;  /* 0x000000011100780c */ /* 0x000fda0003f05270 */
[----:B------:R-:W-:Y:S05]  /*0220*/  @P0 BRA `(.L_x_30) ;  /* 0x0000000000180947 */ /* 0x000fea0003800000 */
[----:B------:R-:W0:Y:S02]  /*0230*/  LDC.64 R8, c[0x0][0x380] ;  /* 0x0000e000ff087b82 */ /* 0x000e240000000a00 */
[----:B0-----:R-:W-:-:S06]  /*0240*/  IMAD.WIDE R8, R16, 0x4, R8 ;  /* 0x0000000410087825 */ /* 0x001fcc00078e0208 */
[----:B------:R-:W2:Y:S02]  /*0250*/  LDG.E.CONSTANT R8, desc[UR4][R8.64] ;  /* 0x0000000408087981 */ /* 0x000ea4000c1e9900 */
[----:B--2---:R-:W-:-:S04]  /*0260*/  FSETP.NE.AND P0, PT, |R8|, +INF , PT ;  /* 0x7f8000000800780b */ /* 0x004fc80003f05200 */
[----:B------:R-:W-:Y:S01]  /*0270*/  FSEL R22, RZ, +QNAN , P0 ;  /* 0x7fc00000ff167808 */ /* 0x000fe20000000000 */
[----:B------:R-:W-:Y:S08]  /*0280*/  BRA `(.L_x_29) ;  /* 0x0000001000cc7947 */ /* 0x000ff00003800000 */
.L_x_30:
[----:B------:R-:W-:Y:S01]  /*0290*/  ISETP.GE.U32.AND P0, PT, R17, 0x4, PT ;  /* 0x000000041100780c */ /* 0x000fe20003f06070 */
[----:B------:R-:W-:Y:S01]  /*02a0*/  IMAD.MOV.U32 R12, RZ, RZ, RZ ;  /* 0x000000ffff0c7224 */ /* 0x000fe200078e00ff */
[----:B------:R-:W-:Y:S02]  /*02b0*/  IADD3 R18, PT, PT, R16, 0x1, -R17 ;  /* 0x0000000110127810 */ /* 0x000fe40007ffe811 */
[----:B------:R-:W-:-:S09]  /*02c0*/  PRMT R23, RZ, 0x7610, R23 ;  /* 0x00007610ff177816 */ /* 0x000fd20000000017 */
[----:B------:R-:W-:Y:S05]  /*02d0*/  @!P0 BRA `(.L_x_31) ;  /* 0x0000000800c88947 */ /* 0x000fea0003800000 */
[----:B------:R-:W-:Y:S01]  /*02e0*/  LOP3.LUT R8, R17, 0xffff, RZ, 0xc0, !PT ;  /* 0x0000ffff11087812 */ /* 0x000fe200078ec0ff */
[----:B------:R-:W-:Y:S01]  /*02f0*/  VIADD R19, R1, 0x10 ;  /* 0x0000001001137836 */ /* 0x000fe20000000000 */
[----:B------:R-:W-:Y:S01]  /*0300*/  PRMT R23, RZ, 0x7610, R23 ;  /* 0x00007610ff177816 */ /* 0x000fe20000000017 */
[----:B------:R-:W-:Y:S01]  /*0310*/  IMAD.MOV.U32 R20, RZ, RZ, R18 ;  /* 0x000000ffff147224 */ /* 0x000fe200078e0012 */
[----:B------:R-:W-:-:S05]  /*0320*/  SHF.R.U32.HI R8, RZ, 0x2, R8 ;  /* 0x00000002ff087819 */ /* 0x000fca0000011608 */
[----:B------:R-:W-:-:S05]  /*0330*/  IMAD.SHL.U32 R8, R8, 0x4, RZ ;  /* 0x0000000408087824 */ /* 0x000fca00078e00ff */
[----:B------:R-:W-:-:S05]  /*0340*/  LOP3.LUT R21, R8, 0x3fc, RZ, 0xe2, !PT ;  /* 0x000003fc08157812 */ /* 0x000fca00078ee2ff */
[----:B------:R-:W-:-:S05]  /*0350*/  IMAD.MOV R21, RZ, RZ, -R21 ;  /* 0x000000ffff157224 */ /* 0x000fca00078e0a15 */
[----:B------:R-:W-:-:S13]  /*0360*/  ISETP.GE.AND P0, PT, R21, RZ, PT ;  /* 0x000000ff1500720c */ /* 0x000fda0003f06270 */
[----:B------:R-:W-:Y:S05]  /*0370*/  @P0 BRA `(.L_x_32) ;  /* 0x0000000800380947 */ /* 0x000fea0003800000 */
[----:B------:R-:W-:Y:S01]  /*0380*/  IMAD.MOV R8, RZ, RZ, -R21 ;  /* 0x000000ffff087224 */ /* 0x000fe200078e0a15 */
[----:B------:R-:W-:-:S04]  /*0390*/  PLOP3.LUT P0, PT, PT, PT, PT, 0x80, 0x8 ;  /* 0x000000000008781c */ /* 0x000fc80003f0f070 */
[----:B------:R-:W-:-:S13]  /*03a0*/  ISETP.GT.AND P1, PT, R8, 0xc, PT ;  /* 0x0000000c0800780c */ /* 0x000fda0003f24270 */
[----:B------:R-:W-:Y:S05]  /*03b0*/  @!P1 BRA `(.L_x_33) ;  /* 0x0000000400609947 */ /* 0x000fea0003800000 */
[----:B------:R-:W-:-:S13]  /*03c0*/  PLOP3.LUT P0, PT, PT, PT, PT, 0x8, 0x80 ;  /* 0x000000000080781c */ /* 0x000fda0003f0e170 */
.L_x_34:
[----:B------:R-:W0:Y:S02]  /*03d0*/  LDC.64 R12, c[0x0][0x380] ;  /* 0x0000e000ff0c7b82 */ /* 0x000e240000000a00 */
[----:B0-----:R-:W-:-:S05]  /*03e0*/  IMAD.WIDE R28, R20, 0x4, R12 ;  /* 0x00000004141c7825 */ /* 0x001fca00078e020c */
[----:B------:R-:W2:Y:S04]  /*03f0*/  LDG.E.CONSTANT R24, desc[UR4][R28.64] ;  /* 0x000000041c187981 */ /* 0x000ea8000c1e9900 */
[----:B------:R-:W3:Y:S04]  /*0400*/  LDG.E.CONSTANT R15, desc[UR4][R28.64+0x4] ;  /* 0x000004041c0f7981 */ /* 0x000ee8000c1e9900 */
[----:B------:R-:W4:Y:S04]  /*0410*/  LDG.E.CONSTANT R27, desc[UR4][R28.64+0x8] ;  /* 0x000008041c1b7981 */ /* 0x000f28000c1e9900 */
[----:B------:R0:W5:Y:S01]  /*0420*/  LDG.E.CONSTANT R26, desc[UR4][R28.64+0xc] ;  /* 0x00000c041c1a7981 */ /* 0x000162000c1e9900 */
[----:B------:R-:W-:-:S04]  /*0430*/  VIADD R25, R20, 0x4 ;  /* 0x0000000414197836 */ /* 0x000fc80000000000 */
[----:B0-----:R-:W-:-:S05]  /*0440*/  IMAD.WIDE R28, R25, 0x4, R12 ;  /* 0x00000004191c7825 */ /* 0x001fca00078e020c */
[----:B------:R-:W5:Y:S04]  /*0450*/  LDG.E.CONSTANT R25, desc[UR4][R28.64] ;  /* 0x000000041c197981 */ /* 0x000f68000c1e9900 */
[----:B------:R-:W5:Y:S01]  /*0460*/  LDG.E.CONSTANT R14, desc[UR4][R28.64+0x4] ;  /* 0x000004041c0e7981 */ /* 0x000f62000c1e9900 */
[----:B--2---:R-:W-:Y:S08]  /*0470*/  F2F.F64.F32 R8, R24 ;  /* 0x0000001800087310 */ /* 0x004ff00000201800 */
[----:B---3--:R-:W0:Y:S01]  /*0480*/  F2F.F64.F32 R10, R15 ;  /* 0x0000000f000a7310 */ /* 0x008e220000201800 */
[----:B----4-:R-:W-:-:S02]  /*0490*/  FSETP.NE.AND P6, PT, |R27|, +INF , PT ;  /* 0x7f8000001b00780b */ /* 0x010fc40003fc5200 */
[----:B-----5:R-:W-:Y:S01]  /*04a0*/  FSETP.NE.AND P5, PT, |R26|, +INF , PT ;  /* 0x7f8000001a00780b */ /* 0x020fe20003fa5200 */
[----:B0-----:R0:W-:Y:S01]  /*04b0*/  STL.128 [R19+-0x10], R8 ;  /* 0xfffff00813007387 */ /* 0x0011e20000100c00 */
[----:B------:R-:W-:Y:S01]  /*04c0*/  FSETP.NE.AND P2, PT, |R15|, +INF , PT ;  /* 0x7f8000000f00780b */ /* 0x000fe20003f45200 */
[----:B------:R-:W-:Y:S02]  /*04d0*/  VIADD R15, R20, 0x8 ;  /* 0x00000008140f7836 */ /* 0x000fe40000000000 */
[----:B0-----:R0:W-:Y:S02]  /*04e0*/  F2F.F64.F32 R8, R27 ;  /* 0x0000001b00087310 */ /* 0x0011e40000201800 */
[----:B0-----:R-:W2:Y:S06]  /*04f0*/  LDG.E.CONSTANT R27, desc[UR4][R28.64+0x8] ;  /* 0x000008041c1b7981 */ /* 0x001eac000c1e9900 */
[----:B------:R0:W1:Y:S02]  /*0500*/  F2F.F64.F32 R10, R26 ;  /* 0x0000001a000a7310 */ /* 0x0000640000201800 */
[----:B0-----:R0:W3:Y:S01]  /*0510*/  LDG.E.CONSTANT R26, desc[UR4][R28.64+0xc] ;  /* 0x00000c041c1a7981 */ /* 0x0010e2000c1e9900 */
[----:B------:R-:W-:Y:S01]  /*0520*/  FSETP.NE.AND P3, PT, |R24|, +INF , PT ;  /* 0x7f8000001800780b */ /* 0x000fe20003f65200 */
[----:B0-----:R-:W-:-:S05]  /*0530*/  IMAD.WIDE R28, R15, 0x4, R12 ;  /* 0x000000040f1c7825 */ /* 0x001fca00078e020c */
[----:B------:R-:W4:Y:S04]  /*0540*/  LDG.E.CONSTANT R15, desc[UR4][R28.64+0x4] ;  /* 0x000004041c0f7981 */ /* 0x000f28000c1e9900 */
[----:B------:R-:W5:Y:S04]  /*0550*/  LDG.E.CONSTANT R24, desc[UR4][R28.64] ;  /* 0x000000041c187981 */ /* 0x000f68000c1e9900 */
[----:B-1----:R0:W-:Y:S01]  /*0560*/  STL.128 [R19], R8 ;  /* 0x0000000813007387 */ /* 0x0021e20000100c00 */
[----:B------:R-:W-:Y:S02]  /*0570*/  FSETP.NE.AND P1, PT, |R25|, +INF , PT ;  /* 0x7f8000001900780b */ /* 0x000fe40003f25200 */
[----:B------:R-:W-:Y:S01]  /*0580*/  FSETP.NE.AND P4, PT, |R14|, +INF , PT ;  /* 0x7f8000000e00780b */ /* 0x000fe20003f85200 */
[----:B0-----:R0:W-:Y:S08]  /*0590*/  F2F.F64.F32 R8, R25 ;  /* 0x0000001900087310 */ /* 0x0011f00000201800 */
[----:B------:R1:W1:Y:S01]  /*05a0*/  F2F.F64.F32 R10, R14 ;  /* 0x0000000e000a7310 */ /* 0x0002620000201800 */
[----:B0-----:R-:W-:-:S02]  /*05b0*/  SEL R25, R23, 0x1, P3 ;  /* 0x0000000117197807 */ /* 0x001fc40001800000 */
[----:B------:R-:W5:Y:S04]  /*05c0*/  LDG.E.CONSTANT R23, desc[UR4][R28.64+0x8] ;  /* 0x000008041c177981 */ /* 0x000f68000c1e9900 */
[----:B-1----:R-:W5:Y:S01]  /*05d0*/  LDG.E.CONSTANT R14, desc[UR4][R28.64+0xc] ;  /* 0x00000c041c0e7981 */ /* 0x002f62000c1e9900 */
[----:B------:R-:W-:-:S03]  /*05e0*/  SEL R25, R25, 0x1, P2 ;  /* 0x0000000119197807 */ /* 0x000fc60001000000 */
[----:B------:R2:W-:Y:S01]  /*05f0*/  STL.128 [R19+0x10], R8 ;  /* 0x0000100813007387 */ /* 0x0005e20000100c00 */
[----:B------:R-:W-:-:S04]  /*0600*/  SEL R25, R25, 0x1, P6 ;  /* 0x0000000119197807 */ /* 0x000fc80003000000 */
[----:B------:R-:W-:Y:S01]  /*0610*/  SEL R25, R25, 0x1, P5 ;  /* 0x0000000119197807 */ /* 0x000fe20002800000 */
[----:B--2---:R0:W-:Y:S01]  /*0620*/  F2F.F64.F32 R8, R27 ;  /* 0x0000001b00087310 */ /* 0x0041e20000201800 */
[----:B------:R-:W-:Y:S01]  /*0630*/  FSETP.NE.AND P3, PT, |R27|, +INF , PT ;  /* 0x7f8000001b00780b */ /* 0x000fe20003f65200 */
[----:B0-----:R-:W-:-:S06]  /*0640*/  VIADD R27, R20, 0xc ;  /* 0x0000000c141b7836 */ /* 0x001fcc0000000000 */
[----:B---3--:R0:W1:Y:S01]  /*0650*/  F2F.F64.F32 R10, R26 ;  /* 0x0000001a000a7310 */ /* 0x0080620000201800 */
[----:B------:R-:W-:Y:S01]  /*0660*/  FSETP.NE.AND P2, PT, |R26|, +INF , PT ;  /* 0x7f8000001a00780b */ /* 0x000fe20003f45200 */
[----:B0-----:R-:W-:-:S05]  /*0670*/  IMAD.WIDE R26, R27, 0x4, R12 ;  /* 0x000000041b1a7825 */ /* 0x001fca00078e020c */
[----:B------:R-:W2:Y:S04]  /*0680*/  LDG.E.CONSTANT R12, desc[UR4][R26.64] ;  /* 0x000000041a0c7981 */ /* 0x000ea8000c1e9900 */
[----:B------:R-:W3:Y:S01]  /*0690*/  LDG.E.CONSTANT R13, desc[UR4][R26.64+0x4] ;  /* 0x000004041a0d7981 */ /* 0x000ee2000c1e9900 */
[----:B----4-:R-:W-:-:S03]  /*06a0*/  FSETP.NE.AND P5, PT, |R15|, +INF , PT ;  /* 0x7f8000000f00780b */ /* 0x010fc60003fa5200 */
[----:B-1----:R0:W-:Y:S01]  /*06b0*/  STL.128 [R19+0x20], R8 ;  /* 0x0000200813007387 */ /* 0x0021e20000100c00 */
[----:B-----5:R-:W-:Y:S01]  /*06c0*/  FSETP.NE.AND P6, PT, |R24|, +INF , PT ;  /* 0x7f8000001800780b */ /* 0x020fe20003fc5200 */
[----:B0-----:R0:W-:Y:S02]  /*06d0*/  F2F.F64.F32 R10, R15 ;  /* 0x0000000f000a7310 */ /* 0x0011e40000201800 */
[----:B0-----:R-:W4:Y:S06]  /*06e0*/  LDG.E.CONSTANT R15, desc[UR4][R26.64+0x8] ;  /* 0x000008041a0f7981 */ /* 0x001f2c000c1e9900 */
[----:B------:R0:W1:Y:S02]  /*06f0*/  F2F.F64.F32 R8, R24 ;  /* 0x0000001800087310 */ /* 0x0000640000201800 */
[----:B0-----:R-:W5:Y:S01]  /*0700*/  LDG.E.CONSTANT R24, desc[UR4][R26.64+0xc] ;  /* 0x00000c041a187981 */ /* 0x001f62000c1e9900 */
[----:B------:R-:W-:-:S04]  /*0710*/  SEL R25, R25, 0x1, P1 ;  /* 0x0000000119197807 */ /* 0x000fc80000800000 */
[----:B------:R-:W-:Y:S01]  /*0720*/  SEL R25, R25, 0x1, P4 ;  /* 0x0000000119197807 */ /* 0x000fe20002000000 */
[----:B-1----:R0:W-:Y:S03]  /*0730*/  STL.128 [R19+0x30], R8 ;  /* 0x0000300813007387 */ /* 0x0021e60000100c00 */
[----:B------:R-:W-:-:S04]  /*0740*/  SEL R25, R25, 0x1, P3 ;  /* 0x0000000119197807 */ /* 0x000fc80001800000 */
[----:B------:R-:W-:Y:S01]  /*0750*/  SEL R25, R25, 0x1, P2 ;  /* 0x0000000119197807 */ /* 0x000fe20001000000 */
[----:B0-----:R-:W-:Y:S08]  /*0760*/  F2F.F64.F32 R8, R23 ;  /* 0x0000001700087310 */ /* 0x001ff00000201800 */
[----:B------:R-:W0:Y:S01]  /*0770*/  F2F.F64.F32 R10, R14 ;  /* 0x0000000e000a7310 */ /* 0x000e220000201800 */
[----:B------:R-:W-:-:S02]  /*0780*/  SEL R25, R25, 0x1, P6 ;  /* 0x0000000119197807 */ /* 0x000fc40003000000 */
[----:B------:R-:W-:Y:S02]  /*0790*/  FSETP.NE.AND P1, PT, |R23|, +INF , PT ;  /* 0x7f8000001700780b */ /* 0x000fe40003f25200 */
[----:B------:R-:W-:Y:S02]  /*07a0*/  SEL R25, R25, 0x1, P5 ;  /* 0x0000000119197807 */ /* 0x000fe40002800000 */
[----:B------:R-:W-:Y:S02]  /*07b0*/  FSETP.NE.AND P2, PT, |R14|, +INF , PT ;  /* 0x7f8000000e00780b */ /* 0x000fe40003f45200 */
[----:B------:R-:W-:Y:S01]  /*07c0*/  SEL R25, R25, 0x1, P1 ;  /* 0x0000000119197807 */ /* 0x000fe20000800000 */
[----:B0-----:R2:W-:Y:S03]  /*07d0*/  STL.128 [R19+0x40], R8 ;  /* 0x0000400813007387 */ /* 0x0015e60000100c00 */
[----:B------:R-:W-:Y:S01]  /*07e0*/  SEL R25, R25, 0x1, P2 ;  /* 0x0000000119197807 */ /* 0x000fe20001000000 */
[----:B------:R-:W-:-:S02]  /*07f0*/  VIADD R21, R21, 0x10 ;  /* 0x0000001015157836 */ /* 0x000fc40000000000 */
[----:B------:R-:W-:Y:S01]  /*0800*/  VIADD R20, R20, 0x10 ;  /* 0x0000001014147836 */ /* 0x000fe20000000000 */
[----:B--2---:R-:W-:Y:S01]  /*0810*/  F2F.F64.F32 R8, R12 ;  /* 0x0000000c00087310 */ /* 0x004fe20000201800 */
[----:B------:R-:W-:-:S07]  /*0820*/  FSETP.NE.AND P1, PT, |R12|, +INF , PT ;  /* 0x7f8000000c00780b */ /* 0x000fce0003f25200 */
[----:B---3--:R-:W0:Y:S01]  /*0830*/  F2F.F64.F32 R10, R13 ;  /* 0x0000000d000a7310 */ /* 0x008e220000201800 */
[----:B------:R-:W-:Y:S02]  /*0840*/  FSETP.NE.AND P2, PT, |R13|, +INF , PT ;  /* 0x7f8000000d00780b */ /* 0x000fe40003f45200 */
[----:B------:R-:W-:-:S04]  /*0850*/  SEL R25, R25, 0x1, P1 ;  /* 0x0000000119197807 */ /* 0x000fc80000800000 */
[----:B------:R-:W-:Y:S01]  /*0860*/  SEL R25, R25, 0x1, P2 ;  /* 0x0000000119197807 */ /* 0x000fe20001000000 */
[----:B0-----:R0:W-:Y:S01]  /*0870*/  STL.128 [R19+0x50], R8 ;  /* 0x0000500813007387 */ /* 0x0011e20000100c00 */
[----:B----4-:R-:W-:-:S04]  /*0880*/  FSETP.NE.AND P1, PT, |R15|, +INF , PT ;  /* 0x7f8000000f00780b */ /* 0x010fc80003f25200 */
[----:B------:R-:W-:Y:S02]  /*0890*/  SEL R25, R25, 0x1, P1 ;  /* 0x0000000119197807 */ /* 0x000fe40000800000 */
[----:B------:R-:W-:Y:S01]  /*08a0*/  ISETP.GE.AND P1, PT, R21, -0xc, PT ;  /* 0xfffffff41500780c */ /* 0x000fe20003f26270 */
[----:B0-----:R-:W-:Y:S08]  /*08b0*/  F2F.F64.F32 R8, R15 ;  /* 0x0000000f00087310 */ /* 0x001ff00000201800 */
[----:B-----5:R-:W0:Y:S01]  /*08c0*/  F2F.F64.F32 R10, R24 ;  /* 0x00000018000a7310 */ /* 0x020e220000201800 */
[----:B------:R-:W-:-:S04]  /*08d0*/  FSETP.NE.AND P2, PT, |R24|, +INF , PT ;  /* 0x7f8000001800780b */ /* 0x000fc80003f45200 */
[----:B------:R-:W-:-:S04]  /*08e0*/  SEL R25, R25, 0x1, P2 ;  /* 0x0000000119197807 */ /* 0x000fc80001000000 */
[----:B------:R-:W-:Y:S01]  /*08f0*/  PRMT R23, R25, 0x7610, R23 ;  /* 0x0000761019177816 */ /* 0x000fe20000000017 */
[----:B0-----:R0:W-:Y:S02]  /*0900*/  STL.128 [R19+0x60], R8 ;  /* 0x0000600813007387 */ /* 0x0011e40000100c00 */
[----:B0-----:R-:W-:Y:S01]  /*0910*/  VIADD R19, R19, 0x80 ;  /* 0x0000008013137836 */ /* 0x001fe20000000000 */
[----:B------:R-:W-:Y:S06]  /*0920*/  @!P1 BRA `(.L_x_34) ;  /* 0xfffffff800a89947 */ /* 0x000fec000383ffff */
[----:B------:R-:W-:-:S07]  /*0930*/  IMAD.MOV.U32 R12, RZ, RZ, R3 ;  /* 0x000000ffff0c7224 */ /* 0x000fce00078e0003 */
.L_x_33:
[----:B------:R-:W-:-:S05]  /*0940*/  IMAD.MOV R8, RZ, RZ, -R21 ;  /* 0x000000ffff087224 */ /* 0x000fca00078e0a15 */
[----:B------:R-:W-:-:S13]  /*0950*/  ISETP.GT.AND P1, PT, R8, 0x4, PT ;  /* 0x000000040800780c */ /* 0x000fda0003f24270 */
[----:B------:R-:W-:Y:S05]  /*0960*/  @!P1 BRA `(.L_x_35) ;  /* 0x0000000000b49947 */ /* 0x000fea0003800000 */
[----:B------:R-:W0:Y:S02]  /*0970*/  LDC.64 R26, c[0x0][0x380] ;  /* 0x0000e000ff1a7b82 */ /* 0x000e240000000a00 */
[----:B0-----:R-:W-:-:S05]  /*0980*/  IMAD.WIDE R12, R20, 0x4, R26 ;  /* 0x00000004140c7825 */ /* 0x001fca00078e021a */
[----:B------:R-:W2:Y:S04]  /*0990*/  LDG.E.CONSTANT R25, desc[UR4][R12.64] ;  /* 0x000000040c197981 */ /* 0x000ea8000c1e9900 */
[----:B------:R-:W3:Y:S04]  /*09a0*/  LDG.E.CONSTANT R24, desc[UR4][R12.64+0x4] ;  /* 0x000004040c187981 */ /* 0x000ee8000c1e9900 */
[----:B------:R-:W4:Y:S04]  /*09b0*/  LDG.E.CONSTANT R15, desc[UR4][R12.64+0x8] ;  /* 0x000008040c0f7981 */ /* 0x000f28000c1e9900 */
[----:B------:R-:W5:Y:S01]  /*09c0*/  LDG.E.CONSTANT R14, desc[UR4][R12.64+0xc] ;  /* 0x00000c040c0e7981 */ /* 0x000f62000c1e9900 */
[----:B------:R-:W-:-:S04]  /*09d0*/  VIADD R29, R20, 0x4 ;  /* 0x00000004141d7836 */ /* 0x000fc80000000000 */
[----:B------:R-:W-:-:S05]  /*09e0*/  IMAD.WIDE R26, R29, 0x4, R26 ;  /* 0x000000041d1a7825 */ /* 0x000fca00078e021a */
[----:B------:R-:W5:Y:S04]  /*09f0*/  LDG.E.CONSTANT R13, desc[UR4][R26.64] ;  /* 0x000000041a0d7981 */ /* 0x000f68000c1e9900 */
[----:B------:R-:W5:Y:S01]  /*0a00*/  LDG.E.CONSTANT R12, desc[UR4][R26.64+0x4] ;  /* 0x000004041a0c7981 */ /* 0x000f62000c1e9900 */
[----:B--2---:R0:W-:Y:S01]  /*0a10*/  F2F.F64.F32 R8, R25 ;  /* 0x0000001900087310 */ /* 0x0041e20000201800 */
[----:B------:R-:W-:Y:S02]  /*0a20*/  FSETP.NE.AND P0, PT, |R25|, +INF , PT ;  /* 0x7f8000001900780b */ /* 0x000fe40003f05200 */
[----:B---3--:R-:W-:-:S05]  /*0a30*/  FSETP.NE.AND P1, PT, |R24|, +INF , PT ;  /* 0x7f8000001800780b */ /* 0x008fca0003f25200 */
[----:B------:R1:W2:Y:S01]  /*0a40*/  F2F.F64.F32 R10, R24 ;  /* 0x00000018000a7310 */ /* 0x0002a20000201800 */
[----:B0-----:R-:W3:Y:S04]  /*0a50*/  LDG.E.CONSTANT R25, desc[UR4][R26.64+0xc] ;  /* 0x00000c041a197981 */ /* 0x001ee8000c1e9900 */
[----:B-1----:R-:W3:Y:S04]  /*0a60*/  LDG.E.CONSTANT R24, desc[UR4][R26.64+0x8] ;  /* 0x000008041a187981 */ /* 0x002ee8000c1e9900 */
[----:B--2---:R4:W-:Y:S02]  /*0a70*/  STL.128 [R19+-0x10], R8 ;  /* 0xfffff00813007387 */ /* 0x0049e40000100c00 */
[----:B----4-:R-:W-:Y:S08]  /*0a80*/  F2F.F64.F32 R8, R15 ;  /* 0x0000000f00087310 */ /* 0x010ff00000201800 */
[----:B-----5:R-:W0:Y:S01]  /*0a90*/  F2F.F64.F32 R10, R14 ;  /* 0x0000000e000a7310 */ /* 0x020e220000201800 */
[----:B------:R-:W-:-:S02]  /*0aa0*/  SEL R23, R23, 0x1, P0 ;  /* 0x0000000117177807 */ /* 0x000fc40000000000 */
[----:B------:R-:W-:Y:S02]  /*0ab0*/  FSETP.NE.AND P2, PT, |R15|, +INF , PT ;  /* 0x7f8000000f00780b */ /* 0x000fe40003f45200 */
[----:B------:R-:W-:Y:S01]  /*0ac0*/  SEL R23, R23, 0x1, P1 ;  /* 0x0000000117177807 */ /* 0x000fe20000800000 */
[----:B0-----:R0:W-:Y:S01]  /*0ad0*/  STL.128 [R19], R8 ;  /* 0x0000000813007387 */ /* 0x0011e20000100c00 */
[----:B------:R-:W-:Y:S02]  /*0ae0*/  FSETP.NE.AND P0, PT, |R14|, +INF , PT ;  /* 0x7f8000000e00780b */ /* 0x000fe40003f05200 */
[----:B------:R-:W-:Y:S01]  /*0af0*/  SEL R23, R23, 0x1, P2 ;  /* 0x0000000117177807 */ /* 0x000fe20001000000 */
[----:B0-----:R-:W-:Y:S08]  /*0b00*/  F2F.F64.F32 R8, R13 ;  /* 0x0000000d00087310 */ /* 0x001ff00000201800 */
[----:B------:R-:W0:Y:S01]  /*0b10*/  F2F.F64.F32 R10, R12 ;  /* 0x0000000c000a7310 */ /* 0x000e220000201800 */
[----:B------:R-:W-:-:S02]  /*0b20*/  FSETP.NE.AND P1, PT, |R13|, +INF , PT ;  /* 0x7f8000000d00780b */ /* 0x000fc40003f25200 */
[----:B------:R-:W-:Y:S02]  /*0b30*/  SEL R23, R23, 0x1, P0 ;  /* 0x0000000117177807 */ /* 0x000fe40000000000 */
[----:B------:R-:W-:Y:S02]  /*0b40*/  FSETP.NE.AND P0, PT, |R12|, +INF , PT ;  /* 0x7f8000000c00780b */ /* 0x000fe40003f05200 */
[----:B------:R-:W-:Y:S01]  /*0b50*/  SEL R23, R23, 0x1, P1 ;  /* 0x0000000117177807 */ /* 0x000fe20000800000 */
[----:B0-----:R3:W-:Y:S03]  /*0b60*/  STL.128 [R19+0x10], R8 ;  /* 0x0000100813007387 */ /* 0x0017e60000100c00 */
[----:B------:R-:W-:Y:S01]  /*0b70*/  SEL R23, R23, 0x1, P0 ;  /* 0x0000000117177807 */ /* 0x000fe20000000000 */
[----:B------:R-:W-:Y:S01]  /*0b80*/  VIADD R21, R21, 0x8 ;  /* 0x0000000815157836 */ /* 0x000fe20000000000 */
[----:B------:R-:W-:Y:S01]  /*0b90*/  PLOP3.LUT P0, PT, PT, PT, PT, 0x8, 0x80 ;  /* 0x000000000080781c */ /* 0x000fe20003f0e170 */
[----:B------:R-:W-:-:S02]  /*0ba0*/  IMAD.MOV.U32 R12, RZ, RZ, R3 ;  /* 0x000000ffff0c7224 */ /* 0x000fc400078e0003 */
[----:B------:R-:W-:Y:S01]  /*0bb0*/  VIADD R20, R20, 0x8 ;  /* 0x0000000814147836 */ /* 0x000fe20000000000 */
[----:B---3--:R-:W-:Y:S08]  /*0bc0*/  F2F.F64.F32 R10, R25 ;  /* 0x00000019000a7310 */ /* 0x008ff00000201800 */
[----:B------:R-:W0:Y:S01]  /*0bd0*/  F2F.F64.F32 R8, R24 ;  /* 0x0000001800087310 */ /* 0x000e220000201800 */
[----:B------:R-:W-:-:S02]  /*0be0*/  FSETP.NE.AND P1, PT, |R24|, +INF , PT ;  /* 0x7f8000001800780b */ /* 0x000fc40003f25200 */
[----:B------:R-:W-:Y:S02]  /*0bf0*/  FSETP.NE.AND P2, PT, |R25|, +INF , PT ;  /* 0x7f8000001900780b */ /* 0x000fe40003f45200 */
[----:B------:R-:W-:-:S04]  /*0c00*/  SEL R23, R23, 0x1, P1 ;  /* 0x0000000117177807 */ /* 0x000fc80000800000 */
[----:B------:R-:W-:Y:S01]  /*0c10*/  SEL R23, R23, 0x1, P2 ;  /* 0x0000000117177807 */ /* 0x000fe20001000000 */
[----:B0-----:R0:W-:Y:S02]  /*0c20*/  STL.128 [R19+0x20], R8 ;  /* 0x0000200813007387 */ /* 0x0011e40000100c00 */
[----:B0-----:R-:W-:-:S07]  /*0c30*/  VIADD R19, R19, 0x40 ;  /* 0x0000004013137836 */ /* 0x001fce0000000000 */
.L_x_35:
[----:B------:R-:W-:-:S13]  /*0c40*/  ISETP.NE.OR P0, PT, R21, RZ, P0 ;  /* 0x000000ff1500720c */ /* 0x000fda0000705670 */
[----:B------:R-:W-:Y:S05]  /*0c50*/  @!P0 BRA `(.L_x_31) ;  /* 0x0000000000688947 */ /* 0x000fea0003800000 */
.L_x_32:
[----:B------:R-:W0:Y:S02]  /*0c60*/  LDC.64 R8, c[0x0][0x380] ;  /* 0x0000e000ff087b82 */ /* 0x000e240000000a00 */
[----:B0-----:R-:W-:-:S05]  /*0c70*/  IMAD.WIDE R8, R20, 0x4, R8 ;  /* 0x0000000414087825 */ /* 0x001fca00078e0208 */
[----:B------:R-:W2:Y:S04]  /*0c80*/  LDG.E.CONSTANT R26, desc[UR4][R8.64] ;  /* 0x00000004081a7981 */ /* 0x000ea8000c1e9900 */
[----:B------:R-:W3:Y:S04]  /*0c90*/  LDG.E.CONSTANT R25, desc[UR4][R8.64+0x4] ;  /* 0x0000040408197981 */ /* 0x000ee8000c1e9900 */
[----:B------:R-:W4:Y:S04]  /*0ca0*/  LDG.E.CONSTANT R24, desc[UR4][R8.64+0x8] ;  /* 0x0000080408187981 */ /* 0x000f28000c1e9900 */
[----:B------:R0:W5:Y:S01]  /*0cb0*/  LDG.E.CONSTANT R27, desc[UR4][R8.64+0xc] ;  /* 0x00000c04081b7981 */ /* 0x000162000c1e9900 */
[----:B------:R-:W-:-:S02]  /*0cc0*/  VIADD R21, R21, 0x4 ;  /* 0x0000000415157836 */ /* 0x000fc40000000000 */
[----:B------:R-:W-:Y:S01]  /*0cd0*/  VIADD R20, R20, 0x4 ;  /* 0x0000000414147836 */ /* 0x000fe20000000000 */
[----:B--2---:R-:W-:Y:S01]  /*0ce0*/  FSETP.NE.AND P0, PT, |R26|, +INF , PT ;  /* 0x7f8000001a00780b */ /* 0x004fe20003f05200 */
[----:B0-----:R-:W-:Y:S01]  /*0cf0*/  F2F.F64.F32 R8, R26 ;  /* 0x0000001a00087310 */ /* 0x001fe20000201800 */
[----:B---3--:R-:W-:Y:S02]  /*0d00*/  FSETP.NE.AND P1, PT, |R25|, +INF , PT ;  /* 0x7f8000001900780b */ /* 0x008fe40003f25200 */
[----:B------:R-:W-:Y:S02]  /*0d10*/  SEL R23, R23, 0x1, P0 ;  /* 0x0000000117177807 */ /* 0x000fe40000000000 */
[----:B----4-:R-:W-:-:S03]  /*0d20*/  FSETP.NE.AND P0, PT, |R24|, +INF , PT ;  /* 0x7f8000001800780b */ /* 0x010fc60003f05200 */
[----:B------:R-:W0:Y:S01]  /*0d30*/  F2F.F64.F32 R10, R25 ;  /* 0x00000019000a7310 */ /* 0x000e220000201800 */
[----:B------:R-:W-:Y:S02]  /*0d40*/  SEL R23, R23, 0x1, P1 ;  /* 0x0000000117177807 */ /* 0x000fe40000800000 */
[----:B-----5:R-:W-:Y:S02]  /*0d50*/  FSETP.NE.AND P1, PT, |R27|, +INF , PT ;  /* 0x7f8000001b00780b */ /* 0x020fe40003f25200 */
[----:B------:R-:W-:Y:S02]  /*0d60*/  SEL R23, R23, 0x1, P0 ;  /* 0x0000000117177807 */ /* 0x000fe40000000000 */
[----:B------:R-:W-:Y:S01]  /*0d70*/  ISETP.NE.AND P0, PT, R21, RZ, PT ;  /* 0x000000ff1500720c */ /* 0x000fe20003f05270 */
[----:B------:R-:W-:Y:S01]  /*0d80*/  F2F.F64.F32 R12, R24 ;  /* 0x00000018000c7310 */ /* 0x000fe20000201800 */
[----:B------:R-:W-:Y:S01]  /*0d90*/  SEL R23, R23, 0x1, P1 ;  /* 0x0000000117177807 */ /* 0x000fe20000800000 */
[----:B0-----:R-:W-:Y:S06]  /*0da0*/  STL.128 [R19+-0x10], R8 ;  /* 0xfffff00813007387 */ /* 0x001fec0000100c00 */
[----:B------:R-:W0:Y:S02]  /*0db0*/  F2F.F64.F32 R14, R27 ;  /* 0x0000001b000e7310 */ /* 0x000e240000201800 */
[----:B0-----:R0:W-:Y:S02]  /*0dc0*/  STL.128 [R19], R12 ;  /* 0x0000000c13007387 */ /* 0x0011e40000100c00 */
[----:B0-----:R-:W-:Y:S01]  /*0dd0*/  VIADD R19, R19, 0x20 ;  /* 0x0000002013137836 */ /* 0x001fe20000000000 */
[----:B------:R-:W-:Y:S06]  /*0de0*/  @P0 BRA `(.L_x_32) ;  /* 0xfffffffc009c0947 */ /* 0x000fec000383ffff */
[----:B------:R-:W-:-:S07]  /*0df0*/  IMAD.MOV.U32 R12, RZ, RZ, R3 ;  /* 0x000000ffff0c7224 */ /* 0x000fce00078e0003 */
.L_x_31:
[----:B------:R-:W-:-:S13]  /*0e00*/  ISETP.NE.AND P0, PT, R2, RZ, PT ;  /* 0x000000ff0200720c */ /* 0x000fda0003f05270 */
[----:B------:R-:W-:Y:S05]  /*0e10*/  @!P0 BRA `(.L_x_36) ;  /* 0x00000000005c8947 */ /* 0x000fea0003800000 */
[----:B------:R-:W0:Y:S01]  /*0e20*/  LDC.64 R8, c[0x0][0x380] ;  /* 0x0000e000ff087b82 */ /* 0x000e220000000a00 */
[----:B------:R-:W-:-:S04]  /*0e30*/  IMAD.IADD R11, R18, 0x1, R12 ;  /* 0x00000001120b7824 */ /* 0x000fc800078e020c */
[----:B0-----:R-:W-:-:S05]  /*0e40*/  IMAD.WIDE R8, R11, 0x4, R8 ;  /* 0x000000040b087825 */ /* 0x001fca00078e0208 */
[----:B------:R-:W2:Y:S01]  /*0e50*/  LDG.E.CONSTANT R13, desc[UR4][R8.64] ;  /* 0x00000004080d7981 */ /* 0x000ea2000c1e9900 */
[----:B------:R-:W-:Y:S01]  /*0e60*/  IMAD R15, R12, 0x8, R1 ;  /* 0x000000080c0f7824 */ /* 0x000fe200078e0201 */
[----:B------:R-:W-:Y:S01]  /*0e70*/  ISETP.NE.AND P1, PT, R2, 0x1, PT ;  /* 0x000000010200780c */ /* 0x000fe20003f25270 */
[----:B--2---:R-:W0:Y:S01]  /*0e80*/  F2F.F64.F32 R10, R13 ;  /* 0x0000000d000a7310 */ /* 0x004e220000201800 */
[----:B------:R-:W-:-:S04]  /*0e90*/  FSETP.NE.AND P0, PT, |R13|, +INF , PT ;  /* 0x7f8000000d00780b */ /* 0x000fc80003f05200 */
[----:B------:R-:W-:Y:S01]  /*0ea0*/  SEL R23, R23, 0x1, P0 ;  /* 0x0000000117177807 */ /* 0x000fe20000000000 */
[----:B0-----:R0:W-:Y:S06]  /*0eb0*/  STL.64 [R15], R10 ;  /* 0x0000000a0f007387 */ /* 0x0011ec0000100a00 */
[----:B------:R-:W-:Y:S05]  /*0ec0*/  @!P1 BRA `(.L_x_36) ;  /* 0x0000000000309947 */ /* 0x000fea0003800000 */
[----:B------:R-:W-:Y:S01]  /*0ed0*/  ISETP.NE.AND P1, PT, R2, 0x2, PT ;  /* 0x000000020200780c */ /* 0x000fe20003f25270 */
[----:B------:R-:W0:-:S12]  /*0ee0*/  LDG.E.CONSTANT R14, desc[UR4][R8.64+0x4] ;  /* 0x00000404080e7981 */ /* 0x000e18000c1e9900 */
[----:B------:R-:W2:Y:S01]  /*0ef0*/  @P1 LDG.E.CONSTANT R18, desc[UR4][R8.64+0x8] ;  /* 0x0000080408121981 */ /* 0x000ea2000c1e9900 */
[----:B0-----:R-:W0:Y:S01]  /*0f00*/  F2F.F64.F32 R10, R14 ;  /* 0x0000000e000a7310 */ /* 0x001e220000201800 */
[----:B------:R-:W-:-:S04]  /*0f10*/  FSETP.NE.AND P0, PT, |R14|, +INF , PT ;  /* 0x7f8000000e00780b */ /* 0x000fc80003f05200 */
[----:B------:R-:W-:-:S03]  /*0f20*/  SEL R23, R23, 0x1, P0 ;  /* 0x0000000117177807 */ /* 0x000fc60000000000 */
[----:B--2---:R-:W1:Y:S01]  /*0f30*/  @P1 F2F.F64.F32 R12, R18 ;  /* 0x00000012000c1310 */ /* 0x004e620000201800 */
[----:B------:R-:W-:Y:S01]  /*0f40*/  @P1 FSETP.NE.AND P0, PT, |R18|, +INF , PT ;  /* 0x7f8000001200180b */ /* 0x000fe20003f05200 */
[----:B0-----:R2:W-:Y:S03]  /*0f50*/  STL.64 [R15+0x8], R10 ;  /* 0x0000080a0f007387 */ /* 0x0015e60000100a00 */
[----:B------:R-:W-:-:S04]  /*0f60*/  @P1 SEL R19, R23, 0x1, P0 ;  /* 0x0000000117131807 */ /* 0x000fc80000000000 */
[----:B------:R-:W-:Y:S01]  /*0f70*/  @P1 PRMT R23, R19, 0x7610, R23 ;  /* 0x0000761013171816 */ /* 0x000fe20000000017 */
[----:B-1----:R2:W-:Y:S06]  /*0f80*/  @P1 STL.64 [R15+0x10], R12 ;  /* 0x0000100c0f001387 */ /* 0x0025ec0000100a00 */
.L_x_36:
[----:B------:R-:W-:-:S13]  /*0f90*/  LOP3.LUT P0, RZ, R23, 0xff, RZ, 0xc0, !PT ;  /* 0x000000ff17ff7812 */ /* 0x000fda000780c0ff */
[----:B------:R-:W-:Y:S05]  /*0fa0*/  @P0 BRA `(.L_x_29) ;  /* 0x0000000400840947 */ /* 0x000fea0003800000 */
[----:B------:R-:W-:-:S13]  /*0fb0*/  ISETP.GE.U32.AND P0, PT, R17, 0x2, PT ;  /* 0x000000021100780c */ /* 0x000fda0003f06070 */
[----:B------:R-:W-:Y:S05]  /*0fc0*/  @!P0 BRA `(.L_x_37) ;  /* 0x0000000000548947 */ /* 0x000fea0003800000 */
[----:B--2---:R-:W-:-:S07]  /*0fd0*/  IMAD.MOV.U32 R12, RZ, RZ, 0x1 ;  /* 0x00000001ff0c7424 */ /* 0x004fce00078e00ff */
.L_x_41:
[----:B-1----:R-:W-:-:S06]  /*0fe0*/  IMAD R8, R12, 0x8, R1 ;  /* 0x000000080c087824 */ /* 0x002fcc00078e0201 */
[----:B------:R-:W5:Y:S01]  /*0ff0*/  LDL.64 R8, [R8] ;  /* 0x0000000008087983 */ /* 0x000f620000100a00 */
[----:B------:R-:W-:Y:S01]  /*1000*/  IMAD.MOV.U32 R13, RZ, RZ, R12 ;  /* 0x000000ffff0d7224 */ /* 0x000fe200078e000c */
[----:B------:R-:W-:Y:S01]  /*1010*/  BSSY.RECONVERGENT B1, `(.L_x_38) ;  /* 0x000000d000017945 */ /* 0x000fe20003800200 */
[----:B------:R-:W-:-:S05]  /*1020*/  VIADD R12, R12, 0x1 ;  /* 0x000000010c0c7836 */ /* 0x000fca0000000000 */
[----:B------:R-:W-:-:S13]  /*1030*/  ISETP.NE.AND P1, PT, R12, R17, PT ;  /* 0x000000110c00720c */ /* 0x000fda0003f25270 */
.L_x_40:
[----:B------:R-:W-:-:S04]  /*1040*/  VIADD R14, R13, 0xffffffff ;  /* 0xffffffff0d0e7836 */ /* 0x000fc80000000000 */
[----:B0-----:R-:W-:-:S05]  /*1050*/  IMAD R15, R14, 0x8, R1 ;  /* 0x000000080e0f7824 */ /* 0x001fca00078e0201 */
[----:B------:R-:W2:Y:S02]  /*1060*/  LDL.64 R10, [R15] ;  /* 0x000000000f0a7983 */ /* 0x000ea40000100a00 */
[----:B--2--5:R-:W-:-:S14]  /*1070*/  DSETP.GT.AND P0, PT, R10, R8, PT ;  /* 0x000000080a00722a */ /* 0x024fdc0003f04000 */
[----:B------:R-:W-:Y:S05]  /*1080*/  @!P0 BRA `(.L_x_39) ;  /* 0x0000000000148947 */ /* 0x000fea0003800000 */
[----:B------:R1:W-:Y:S01]  /*1090*/  STL.64 [R15+0x8], R10 ;  /* 0x0000080a0f007387 */ /* 0x0003e20000100a00 */
[----:B------:R-:W-:Y:S01]  /*10a0*/  ISETP.GT.AND P0, PT, R13, 0x1, PT ;  /* 0x000000010d00780c */ /* 0x000fe20003f04270 */
[----:B------:R-:W-:-:S12]  /*10b0*/  IMAD.MOV.U32 R13, RZ, RZ, R14 ;  /* 0x000000ffff0d7224 */ /* 0x000fd800078e000e */
[----:B-1----:R-:W-:Y:S05]  /*10c0*/  @P0 BRA `(.L_x_40) ;  /* 0xfffffffc00dc0947 */ /* 0x002fea000383ffff */
[----:B------:R-:W-:-:S07]  /*10d0*/  IMAD.MOV.U32 R13, RZ, RZ, RZ ;  /* 0x000000ffff0d7224 */ /* 0x000fce00078e00ff */
.L_x_39:
[----:B------:R-:W-:Y:S05]  /*10e0*/  BSYNC.RECONVERGENT B1 ;  /* 0x0000000000017941 */ /* 0x000fea0003800200 */
.L_x_38:
[----:B------:R-:W-:-:S05]  /*10f0*/  IMAD R13, R13, 0x8, R1 ;  /* 0x000000080d0d7824 */ /* 0x000fca00078e0201 */
[----:B------:R1:W-:Y:S01]  /*1100*/  STL.64 [R13], R8 ;  /* 0x000000080d007387 */ /* 0x0003e20000100a00 */
[----:B------:R-:W-:Y:S05]  /*1110*/  @P1 BRA `(.L_x_41) ;  /* 0xfffffffc00b01947 */ /* 0x000fea000383ffff */
.L_x_37:
[----:B------:R-:W-:Y:S01]  /*1120*/  ISETP.NE.AND P0, PT, R7, RZ, PT ;  /* 0x000000ff0700720c */ /* 0x000fe20003f05270 */
[----:B------:R-:W3:-:S12]  /*1130*/  LDL.64 R20, [R6] ;  /* 0x0000000006147983 */ /* 0x000ed80000100a00 */
[----:B-1----:R-:W3:Y:S01]  /*1140*/  @!P0 LDL.64 R8, [R6+-0x8] ;  /* 0xfffff80006088983 */ /* 0x002ee20000100a00 */
[----:B------:R-:W-:Y:S01]  /*1150*/  ISETP.GE.U32.AND P1, PT, R17, 0x4, PT ;  /* 0x000000041100780c */ /* 0x000fe20003f26070 */
[----:B---3--:R-:W-:-:S08]  /*1160*/  @!P0 DADD R8, R20, R8 ;  /* 0x0000000014088229 */ /* 0x008fd00000000008 */
[----:B------:R-:W-:Y:S01]  /*1170*/  @!P0 DMUL R20, R8, 0.5 ;  /* 0x3fe0000008148828 */ /* 0x000fe20000000000 */
[----:B------:R-:W-:-:S03]  /*1180*/  IMAD.MOV.U32 R8, RZ, RZ, RZ ;  /* 0x000000ffff087224 */ /* 0x000fc600078e00ff */
[----:B------:R-:W-:Y:S07]  /*1190*/  @!P1 BRA `(.L_x_42) ;  /* 0x0000000000489947 */ /* 0x000fee0003800000 */
[----:B------:R-:W-:-:S07]  /*11a0*/  IMAD.MOV.U32 R18, RZ, RZ, RZ ;  /* 0x000000ffff127224 */ /* 0x000fce00078e00ff */
.L_x_43:
[----:B-1----:R-:W-:-:S05]  /*11b0*/  IMAD R19, R18, 0x8, R1 ;  /* 0x0000000812137824 */ /* 0x002fca00078e0201 */
[----:B0-2---:R-:W2:Y:S04]  /*11c0*/  LDL.128 R8, [R19] ;  /* 0x0000000013087983 */ /* 0x005ea80000100c00 */
[----:B------:R-:W3:Y:S01]  /*11d0*/  LDL.128 R12, [R19+0x10] ;  /* 0x00001000130c7983 */ /* 0x000ee20000100c00 */
[----:B------:R-:W-:-:S05]  /*11e0*/  VIADD R18, R18, 0x4 ;  /* 0x0000000412127836 */ /* 0x000fca0000000000 */
[----:B------:R-:W-:Y:S01]  /*11f0*/  ISETP.NE.AND P0, PT, R18, R3, PT ;  /* 0x000000031200720c */ /* 0x000fe20003f05270 */
[--C-:B--2---:R-:W-:Y:S02]  /*1200*/  DADD R8, R8, -R20.reuse ;  /* 0x0000000008087229 */ /* 0x104fe40000000814 */
[--C-:B------:R-:W-:Y:S02]  /*1210*/  DADD R10, R10, -R20.reuse ;  /* 0x000000000a0a7229 */ /* 0x100fe40000000814 */
[--C-:B---3--:R-:W-:Y:S02]  /*1220*/  DADD R12, R12, -R20.reuse ;  /* 0x000000000c0c7229 */ /* 0x108fe40000000814 */
[----:B------:R-:W-:Y:S02]  /*1230*/  DADD R14, R14, -R20 ;  /* 0x000000000e0e7229 */ /* 0x000fe40000000814 */
[----:B------:R-:W-:Y:S02]  /*1240*/  DADD R8, -RZ, |R8| ;  /* 0x00000000ff087229 */ /* 0x000fe40000000508 */
[----:B------:R-:W-:-:S02]  /*1250*/  DADD R10, -RZ, |R10| ;  /* 0x00000000ff0a7229 */ /* 0x000fc4000000050a */
[----:B------:R-:W-:Y:S02]  /*1260*/  DADD R12, -RZ, |R12| ;  /* 0x00000000ff0c7229 */ /* 0x000fe4000000050c */
[----:B------:R-:W-:-:S03]  /*1270*/  DADD R14, -RZ, |R14| ;  /* 0x00000000ff0e7229 */ /* 0x000fc6000000050e */
[----:B------:R1:W-:Y:S04]  /*1280*/  STL.128 [R19], R8 ;  /* 0x0000000813007387 */ /* 0x0003e80000100c00 */
[----:B------:R1:W-:Y:S01]  /*1290*/  STL.128 [R19+0x10], R12 ;  /* 0x0000100c13007387 */ /* 0x0003e20000100c00 */
[----:B------:R-:W-:Y:S05]  /*12a0*/  @P0 BRA `(.L_x_43) ;  /* 0xfffffffc00c00947 */ /* 0x000fea000383ffff */
[----:B-1----:R-:W-:-:S07]  /*12b0*/  IMAD.MOV.U32 R8, RZ, RZ, R3 ;  /* 0x000000ffff087224 */ /* 0x002fce00078e0003 */
.L_x_42:
[----:B------:R-:W-:-:S13]  /*12c0*/  ISETP.NE.AND P0, PT, R2, RZ, PT ;  /* 0x000000ff0200720c */ /* 0x000fda0003f05270 */
[----:B------:R-:W-:Y:S05]  /*12d0*/  @!P0 BRA `(.L_x_44) ;  /* 0x0000000000448947 */ /* 0x000fea0003800000 */
[----:B------:R-:W-:-:S05]  /*12e0*/  IMAD R8, R8, 0x8, R1 ;  /* 0x0000000808087824 */ /* 0x000fca00078e0201 */
[----:B0-2---:R-:W2:Y:S01]  /*12f0*/  LDL.64 R10, [R8] ;  /* 0x00000000080a7983 */ /* 0x005ea20000100a00 */
[----:B------:R-:W-:Y:S01]  /*1300*/  ISETP.NE.AND P0, PT, R2, 0x1, PT ;  /* 0x000000010200780c */ /* 0x000fe20003f05270 */
[----:B--2---:R-:W-:-:S08]  /*1310*/  DADD R10, R10, -R20 ;  /* 0x000000000a0a7229 */ /* 0x004fd00000000814 */
[----:B------:R-:W-:-:S07]  /*1320*/  DADD R10, -RZ, |R10| ;  /* 0x00000000ff0a7229 */ /* 0x000fce000000050a */
[----:B------:R1:W-:Y:S01]  /*1330*/  STL.64 [R8], R10 ;  /* 0x0000000a08007387 */ /* 0x0003e20000100a00 */
[----:B------:R-:W-:Y:S05]  /*1340*/  @!P0 BRA `(.L_x_44) ;  /* 0x0000000000288947 */ /* 0x000fea0003800000 */
[----:B-1----:R-:W2:Y:S01]  /*1350*/  LDL.64 R10, [R8+0x8] ;  /* 0x00000800080a7983 */ /* 0x002ea20000100a00 */
[----:B------:R-:W-:Y:S01]  /*1360*/  ISETP.NE.AND P0, PT, R2, 0x2, PT ;  /* 0x000000020200780c */ /* 0x000fe20003f05270 */
[----:B--2---:R-:W-:-:S08]  /*1370*/  DADD R10, -R20, R10 ;  /* 0x00000000140a7229 */ /* 0x004fd0000000010a */
[----:B------:R-:W-:-:S07]  /*1380*/  DADD R10, -RZ, |R10| ;  /* 0x00000000ff0a7229 */ /* 0x000fce000000050a */
[----:B------:R3:W-:Y:S01]  /*1390*/  STL.64 [R8+0x8], R10 ;  /* 0x0000080a08007387 */ /* 0x0007e20000100a00 */
[----:B------:R-:W-:Y:S05]  /*13a0*/  @!P0 BRA `(.L_x_44) ;  /* 0x0000000000108947 */ /* 0x000fea0003800000 */
[----:B---3--:R-:W2:Y:S02]  /*13b0*/  LDL.64 R10, [R8+0x10] ;  /* 0x00001000080a7983 */ /* 0x008ea40000100a00 */
[----:B--2---:R-:W-:-:S08]  /*13c0*/  DADD R10, R10, -R20 ;  /* 0x000000000a0a7229 */ /* 0x004fd00000000814 */
[----:B------:R-:W-:-:S07]  /*13d0*/  DADD R10, -RZ, |R10| ;  /* 0x00000000ff0a7229 */ /* 0x000fce000000050a */
[----:B------:R4:W-:Y:S04]  /*13e0*/  STL.64 [R8+0x10], R10 ;  /* 0x0000100a08007387 */ /* 0x0009e80000100a00 */
.L_x_44:
[----:B------:R-:W-:-:S13]  /*13f0*/  ISETP.GE.U32.AND P0, PT, R17, 0x2, PT ;  /* 0x000000021100780c */ /* 0x000fda0003f06070 */
[----:B------:R-:W-:Y:S05]  /*1400*/  @!P0 BRA `(.L_x_45) ;  /* 0x0000000000548947 */ /* 0x000fea0003800000 */
[----:B--2---:R-:W-:-:S07]  /*1410*/  IMAD.MOV.U32 R12, RZ, RZ, 0x1 ;  /* 0x00000001ff0c7424 */ /* 0x004fce00078e00ff */
.L_x_49:
[----:B01-34-:R-:W-:-:S06]  /*1420*/  IMAD R8, R12, 0x8, R1 ;  /* 0x000000080c087824 */ /* 0x01bfcc00078e0201 */
[----:B------:R-:W5:Y:S01]  /*1430*/  LDL.64 R8, [R8] ;  /* 0x0000000008087983 */ /* 0x000f620000100a00 */
[----:B------:R-:W-:Y:S01]  /*1440*/  IMAD.MOV.U32 R13, RZ, RZ, R12 ;  /* 0x000000ffff0d7224 */ /* 0x000fe200078e000c */
[----:B------:R-:W-:Y:S01]  /*1450*/  BSSY.RECONVERGENT B1, `(.L_x_46) ;  /* 0x000000d000017945 */ /* 0x000fe20003800200 */
[----:B------:R-:W-:-:S05]  /*1460*/  VIADD R12, R12, 0x1 ;  /* 0x000000010c0c7836 */ /* 0x000fca0000000000 */
[----:B------:R-:W-:-:S13]  /*1470*/  ISETP.NE.AND P1, PT, R12, R17, PT ;  /* 0x000000110c00720c */ /* 0x000fda0003f25270 */
.L_x_48:
        /* <DEDUP_REMOVED lines=10> */
.L_x_47:
[----:B------:R-:W-:Y:S05]  /*1520*/  BSYNC.RECONVERGENT B1 ;  /* 0x0000000000017941 */ /* 0x000fea0003800200 */
.L_x_46:
[----:B------:R-:W-:-:S05]  /*1530*/  IMAD R13, R13, 0x8, R1 ;  /* 0x000000080d0d7824 */ /* 0x000fca00078e0201 */
[----:B------:R0:W-:Y:S01]  /*1540*/  STL.64 [R13], R8 ;  /* 0x000000080d007387 */ /* 0x0001e20000100a00 */
[----:B------:R-:W-:Y:S05]  /*1550*/  @P1 BRA `(.L_x_49) ;  /* 0xfffffffc00b01947 */ /* 0x000fea000383ffff */
.L_x_45:
[----:B------:R-:W-:Y:S01]  /*1560*/  ISETP.NE.AND P0, PT, R7, RZ, PT ;  /* 0x000000ff0700720c */ /* 0x000fe20003f05270 */
[----:B01-34-:R-:W3:-:S12]  /*1570*/  LDL.64 R8, [R6] ;  /* 0x0000000006087983 */ /* 0x01bed80000100a00 */
[----:B--2---:R-:W3:Y:S02]  /*1580*/  @!P0 LDL.64 R10, [R6+-0x8] ;  /* 0xfffff800060a8983 */ /* 0x004ee40000100a00 */
[----:B---3--:R-:W-:-:S08]  /*1590*/  @!P0 DADD R10, R8, R10 ;  /* 0x00000000080a8229 */ /* 0x008fd0000000000a */
[----:B------:R-:W-:-:S06]  /*15a0*/  @!P0 DMUL R8, R10, 0.5 ;  /* 0x3fe000000a088828 */ /* 0x000fcc0000000000 */
[----:B------:R1:W3:Y:S05]  /*15b0*/  F2F.F32.F64 R22, R8 ;  /* 0x0000000800167310 */ /* 0x0002ea0000301000 */
.L_x_29:
[----:B------:R-:W-:Y:S05]  /*15c0*/  BSYNC.RECONVERGENT B0 ;  /* 0x0000000000007941 */ /* 0x000fea0003800200 */
.L_x_28:
[----:B-1----:R-:W1:Y:S01]  /*15d0*/  LDC.64 R8, c[0x0][0x3a0] ;  /* 0x0000e800ff087b82 */ /* 0x002e620000000a00 */
[----:B------:R-:W0:Y:S02]  /*15e0*/  LDCU UR6, c[0x0][0x388] ;  /* 0x00007100ff0677ac */ /* 0x000e240008000800 */
[--C-:B0-2---:R-:W-:Y:S02]  /*15f0*/  IMAD R11, R0, UR6, R16.reuse ;  /* 0x00000006000b7c24 */ /* 0x105fe4000f8e0210 */
[----:B------:R-:W-:Y:S02]  /*1600*/  IMAD.IADD R16, R4, 0x1, R16 ;  /* 0x0000000104107824 */ /* 0x000fe400078e0210 */
[----:B-1----:R-:W-:-:S03]  /*1610*/  IMAD.WIDE R8, R11, 0x4, R8 ;  /* 0x000000040b087825 */ /* 0x002fc600078e0208 */
[----:B------:R-:W-:Y:S02]  /*1620*/  ISETP.GE.AND P0, PT, R16, UR6, PT ;  /* 0x0000000610007c0c */ /* 0x000fe4000bf06270 */
[----:B---3--:R0:W-:Y:S11]  /*1630*/  STG.E desc[UR4][R8.64], R22 ;  /* 0x0000001608007986 */ /* 0x0081f6000c101904 */
[----:B------:R-:W-:Y:S05]  /*1640*/  @!P0 BRA `(.L_x_50) ;  /* 0xffffffe800e08947 */ /* 0x000fea000383ffff */
[----:B------:R-:W-:Y:S05]  /*1650*/  EXIT ;  /* 0x000000000000794d */ /* 0x000fea0003800000 */
.L_x_51:
        /* <DEDUP_REMOVED lines=10> */
.L_x_53:


//--------------------- .nv.shared.reserved.0     --------------------------
	.section	.nv.shared.reserved.0,"aw",@nobits
	.weak		__nv_reservedSMEM_offset_0_alias
	.size		__nv_reservedSMEM_offset_0_alias, 0, 64
	.other		__nv_reservedSMEM_offset_0_alias,@"STO_CUDA_RESERVED_SHARED STV_DEFAULT"
__nv_reservedSMEM_offset_0_alias:
	.zero		0
	.zero		64


//--------------------- .nv.constant0.medium_ad_many_series_one_param_f32 --------------------------
	.section	.nv.constant0.medium_ad_many_series_one_param_f32,"a",@progbits
	.sectionflags	@""
	.align	4
.nv.constant0.medium_ad_many_series_one_param_f32:
	.zero		936


//--------------------- .nv.constant0.medium_ad_batch_f32 --------------------------
	.section	.nv.constant0.medium_ad_batch_f32,"a",@progbits
	.sectionflags	@""
	.align	4
.nv.constant0.medium_ad_batch_f32:
	.zero		936


//--------------------- SYMBOLS --------------------------

	.type		.nv.reservedSmem.offset0,@object
	.size		.nv.reservedSmem.offset0,0x4
